//
// Generated by NVIDIA NVVM Compiler
//
// Compiler Build ID: CL-36424714
// Cuda compilation tools, release 13.0, V13.0.88
// Based on NVVM 20.0.0
//

.version 9.0
.target sm_100
.address_size 64

	// .globl	_Z11matmul_elemiP6__halfS0_S0_
// _ZZ12tiled_matmuliP6__halfS0_S0_E6a_tile has been demoted
// _ZZ12tiled_matmuliP6__halfS0_S0_E6b_tile has been demoted
// _ZZ23tensor_core_matmul_smemILi32ELi8EEviP6__halfS1_S1_E4smem has been demoted

.visible .entry _Z11matmul_elemiP6__halfS0_S0_(
	.param .u32 _Z11matmul_elemiP6__halfS0_S0__param_0,
	.param .u64 .ptr .align 1 _Z11matmul_elemiP6__halfS0_S0__param_1,
	.param .u64 .ptr .align 1 _Z11matmul_elemiP6__halfS0_S0__param_2,
	.param .u64 .ptr .align 1 _Z11matmul_elemiP6__halfS0_S0__param_3
)
{
	.reg .pred 	%p<10>;
	.reg .b16 	%rs<32>;
	.reg .b32 	%r<40>;
	.reg .b32 	%f<68>;
	.reg .b64 	%rd<67>;

	ld.param.u32 	%r18, [_Z11matmul_elemiP6__halfS0_S0__param_0];
	ld.param.u64 	%rd14, [_Z11matmul_elemiP6__halfS0_S0__param_1];
	ld.param.u64 	%rd15, [_Z11matmul_elemiP6__halfS0_S0__param_2];
	cvta.to.global.u64 	%rd1, %rd15;
	cvta.to.global.u64 	%rd2, %rd14;
	mov.u32 	%r19, %ctaid.x;
	mov.u32 	%r20, %ntid.x;
	mov.u32 	%r21, %tid.x;
	mad.lo.s32 	%r1, %r19, %r20, %r21;
	mov.u32 	%r22, %ctaid.y;
	mov.u32 	%r23, %ntid.y;
	mov.u32 	%r24, %tid.y;
	mad.lo.s32 	%r2, %r22, %r23, %r24;
	max.s32 	%r25, %r2, %r1;
	setp.ge.s32 	%p1, %r25, %r18;
	@%p1 bra 	$L__BB0_13;
	mul.lo.s32 	%r3, %r2, %r18;
	and.b32  	%r4, %r18, 7;
	setp.lt.u32 	%p2, %r18, 8;
	mov.f32 	%f67, 0f00000000;
	mov.b32 	%r38, 0;
	@%p2 bra 	$L__BB0_4;
	and.b32  	%r38, %r18, 2147483640;
	neg.s32 	%r36, %r38;
	mul.wide.s32 	%rd16, %r18, 2;
	add.s64 	%rd3, %rd1, %rd16;
	shl.b32 	%r7, %r18, 3;
	mul.wide.s32 	%rd17, %r18, 4;
	add.s64 	%rd4, %rd1, %rd17;
	mul.wide.s32 	%rd18, %r18, 6;
	add.s64 	%rd5, %rd1, %rd18;
	mul.wide.s32 	%rd19, %r18, 8;
	add.s64 	%rd6, %rd1, %rd19;
	mul.wide.s32 	%rd20, %r18, 10;
	add.s64 	%rd7, %rd1, %rd20;
	mul.wide.s32 	%rd21, %r18, 12;
	add.s64 	%rd8, %rd1, %rd21;
	mul.wide.s32 	%rd22, %r18, 14;
	add.s64 	%rd9, %rd1, %rd22;
	mul.wide.u32 	%rd23, %r3, 2;
	add.s64 	%rd24, %rd23, %rd2;
	add.s64 	%rd66, %rd24, 8;
	mov.f32 	%f67, 0f00000000;
	mov.u32 	%r35, %r1;
$L__BB0_3:
	.pragma "nounroll";
	mul.wide.s32 	%rd25, %r35, 2;
	add.s64 	%rd26, %rd3, %rd25;
	add.s64 	%rd27, %rd4, %rd25;
	add.s64 	%rd28, %rd5, %rd25;
	add.s64 	%rd29, %rd6, %rd25;
	add.s64 	%rd30, %rd7, %rd25;
	add.s64 	%rd31, %rd8, %rd25;
	add.s64 	%rd32, %rd9, %rd25;
	add.s64 	%rd33, %rd1, %rd25;
	ld.global.u16 	%rs1, [%rd66+-8];
	// begin inline asm
	{  cvt.f32.f16 %f16, %rs1;}

	// end inline asm
	ld.global.u16 	%rs2, [%rd33];
	// begin inline asm
	{  cvt.f32.f16 %f17, %rs2;}

	// end inline asm
	fma.rn.f32 	%f32, %f16, %f17, %f67;
	ld.global.u16 	%rs3, [%rd66+-6];
	// begin inline asm
	{  cvt.f32.f16 %f18, %rs3;}

	// end inline asm
	ld.global.u16 	%rs4, [%rd26];
	// begin inline asm
	{  cvt.f32.f16 %f19, %rs4;}

	// end inline asm
	fma.rn.f32 	%f33, %f18, %f19, %f32;
	ld.global.u16 	%rs5, [%rd66+-4];
	// begin inline asm
	{  cvt.f32.f16 %f20, %rs5;}

	// end inline asm
	ld.global.u16 	%rs6, [%rd27];
	// begin inline asm
	{  cvt.f32.f16 %f21, %rs6;}

	// end inline asm
	fma.rn.f32 	%f34, %f20, %f21, %f33;
	ld.global.u16 	%rs7, [%rd66+-2];
	// begin inline asm
	{  cvt.f32.f16 %f22, %rs7;}

	// end inline asm
	ld.global.u16 	%rs8, [%rd28];
	// begin inline asm
	{  cvt.f32.f16 %f23, %rs8;}

	// end inline asm
	fma.rn.f32 	%f35, %f22, %f23, %f34;
	ld.global.u16 	%rs9, [%rd66];
	// begin inline asm
	{  cvt.f32.f16 %f24, %rs9;}

	// end inline asm
	ld.global.u16 	%rs10, [%rd29];
	// begin inline asm
	{  cvt.f32.f16 %f25, %rs10;}

	// end inline asm
	fma.rn.f32 	%f36, %f24, %f25, %f35;
	ld.global.u16 	%rs11, [%rd66+2];
	// begin inline asm
	{  cvt.f32.f16 %f26, %rs11;}

	// end inline asm
	ld.global.u16 	%rs12, [%rd30];
	// begin inline asm
	{  cvt.f32.f16 %f27, %rs12;}

	// end inline asm
	fma.rn.f32 	%f37, %f26, %f27, %f36;
	ld.global.u16 	%rs13, [%rd66+4];
	// begin inline asm
	{  cvt.f32.f16 %f28, %rs13;}

	// end inline asm
	ld.global.u16 	%rs14, [%rd31];
	// begin inline asm
	{  cvt.f32.f16 %f29, %rs14;}

	// end inline asm
	fma.rn.f32 	%f38, %f28, %f29, %f37;
	ld.global.u16 	%rs15, [%rd66+6];
	// begin inline asm
	{  cvt.f32.f16 %f30, %rs15;}

	// end inline asm
	ld.global.u16 	%rs16, [%rd32];
	// begin inline asm
	{  cvt.f32.f16 %f31, %rs16;}

	// end inline asm
	fma.rn.f32 	%f67, %f30, %f31, %f38;
	add.s32 	%r36, %r36, 8;
	add.s32 	%r35, %r35, %r7;
	add.s64 	%rd66, %rd66, 16;
	setp.ne.s32 	%p3, %r36, 0;
	@%p3 bra 	$L__BB0_3;
$L__BB0_4:
	setp.eq.s32 	%p4, %r4, 0;
	@%p4 bra 	$L__BB0_12;
	and.b32  	%r13, %r18, 3;
	setp.lt.u32 	%p5, %r4, 4;
	@%p5 bra 	$L__BB0_7;
	add.s32 	%r27, %r38, %r3;
	mul.wide.u32 	%rd34, %r27, 2;
	add.s64 	%rd35, %rd2, %rd34;
	ld.global.u16 	%rs17, [%rd35];
	// begin inline asm
	{  cvt.f32.f16 %f40, %rs17;}

	// end inline asm
	mad.lo.s32 	%r28, %r38, %r18, %r1;
	mul.wide.s32 	%rd36, %r28, 2;
	add.s64 	%rd37, %rd1, %rd36;
	ld.global.u16 	%rs18, [%rd37];
	// begin inline asm
	{  cvt.f32.f16 %f41, %rs18;}

	// end inline asm
	fma.rn.f32 	%f48, %f40, %f41, %f67;
	cvt.u64.u32 	%rd38, %r3;
	cvt.u64.u32 	%rd39, %r38;
	add.s64 	%rd40, %rd39, %rd38;
	shl.b64 	%rd41, %rd40, 1;
	add.s64 	%rd42, %rd2, %rd41;
	ld.global.u16 	%rs19, [%rd42+2];
	// begin inline asm
	{  cvt.f32.f16 %f42, %rs19;}

	// end inline asm
	mul.wide.s32 	%rd43, %r18, 2;
	add.s64 	%rd44, %rd37, %rd43;
	ld.global.u16 	%rs20, [%rd44];
	// begin inline asm
	{  cvt.f32.f16 %f43, %rs20;}

	// end inline asm
	fma.rn.f32 	%f49, %f42, %f43, %f48;
	ld.global.u16 	%rs21, [%rd42+4];
	// begin inline asm
	{  cvt.f32.f16 %f44, %rs21;}

	// end inline asm
	add.s64 	%rd45, %rd44, %rd43;
	ld.global.u16 	%rs22, [%rd45];
	// begin inline asm
	{  cvt.f32.f16 %f45, %rs22;}

	// end inline asm
	fma.rn.f32 	%f50, %f44, %f45, %f49;
	ld.global.u16 	%rs23, [%rd42+6];
	// begin inline asm
	{  cvt.f32.f16 %f46, %rs23;}

	// end inline asm
	add.s64 	%rd46, %rd45, %rd43;
	ld.global.u16 	%rs24, [%rd46];
	// begin inline asm
	{  cvt.f32.f16 %f47, %rs24;}

	// end inline asm
	fma.rn.f32 	%f67, %f46, %f47, %f50;
	add.s32 	%r38, %r38, 4;
$L__BB0_7:
	setp.eq.s32 	%p6, %r13, 0;
	@%p6 bra 	$L__BB0_12;
	setp.eq.s32 	%p7, %r13, 1;
	@%p7 bra 	$L__BB0_10;
	add.s32 	%r29, %r38, %r3;
	mul.wide.u32 	%rd47, %r29, 2;
	add.s64 	%rd48, %rd2, %rd47;
	ld.global.u16 	%rs25, [%rd48];
	// begin inline asm
	{  cvt.f32.f16 %f52, %rs25;}

	// end inline asm
	mad.lo.s32 	%r30, %r38, %r18, %r1;
	mul.wide.s32 	%rd49, %r30, 2;
	add.s64 	%rd50, %rd1, %rd49;
	ld.global.u16 	%rs26, [%rd50];
	// begin inline asm
	{  cvt.f32.f16 %f53, %rs26;}

	// end inline asm
	fma.rn.f32 	%f56, %f52, %f53, %f67;
	cvt.u64.u32 	%rd51, %r3;
	cvt.u64.u32 	%rd52, %r38;
	add.s64 	%rd53, %rd52, %rd51;
	shl.b64 	%rd54, %rd53, 1;
	add.s64 	%rd55, %rd2, %rd54;
	ld.global.u16 	%rs27, [%rd55+2];
	// begin inline asm
	{  cvt.f32.f16 %f54, %rs27;}

	// end inline asm
	mul.wide.s32 	%rd56, %r18, 2;
	add.s64 	%rd57, %rd50, %rd56;
	ld.global.u16 	%rs28, [%rd57];
	// begin inline asm
	{  cvt.f32.f16 %f55, %rs28;}

	// end inline asm
	fma.rn.f32 	%f67, %f54, %f55, %f56;
	add.s32 	%r38, %r38, 2;
$L__BB0_10:
	and.b32  	%r31, %r18, 1;
	setp.eq.b32 	%p8, %r31, 1;
	not.pred 	%p9, %p8;
	@%p9 bra 	$L__BB0_12;
	add.s32 	%r32, %r38, %r3;
	mul.wide.u32 	%rd58, %r32, 2;
	add.s64 	%rd59, %rd2, %rd58;
	ld.global.u16 	%rs29, [%rd59];
	// begin inline asm
	{  cvt.f32.f16 %f57, %rs29;}

	// end inline asm
	mad.lo.s32 	%r33, %r38, %r18, %r1;
	mul.wide.s32 	%rd60, %r33, 2;
	add.s64 	%rd61, %rd1, %rd60;
	ld.global.u16 	%rs30, [%rd61];
	// begin inline asm
	{  cvt.f32.f16 %f58, %rs30;}

	// end inline asm
	fma.rn.f32 	%f67, %f57, %f58, %f67;
$L__BB0_12:
	ld.param.u64 	%rd65, [_Z11matmul_elemiP6__halfS0_S0__param_3];
	add.s32 	%r34, %r3, %r1;
	cvta.to.global.u64 	%rd62, %rd65;
	mul.wide.s32 	%rd63, %r34, 2;
	add.s64 	%rd64, %rd62, %rd63;
	// begin inline asm
	{  cvt.rn.f16.f32 %rs31, %f67;}

	// end inline asm
	st.global.u16 	[%rd64], %rs31;
$L__BB0_13:
	ret;

}
	// .globl	_Z12tiled_matmuliP6__halfS0_S0_
.visible .entry _Z12tiled_matmuliP6__halfS0_S0_(
	.param .u32 _Z12tiled_matmuliP6__halfS0_S0__param_0,
	.param .u64 .ptr .align 1 _Z12tiled_matmuliP6__halfS0_S0__param_1,
	.param .u64 .ptr .align 1 _Z12tiled_matmuliP6__halfS0_S0__param_2,
	.param .u64 .ptr .align 1 _Z12tiled_matmuliP6__halfS0_S0__param_3
)
{
	.reg .pred 	%p<8>;
	.reg .b16 	%rs<76>;
	.reg .b32 	%r<42>;
	.reg .b32 	%f<106>;
	.reg .b64 	%rd<13>;
	// demoted variable
	.shared .align 2 .b8 _ZZ12tiled_matmuliP6__halfS0_S0_E6a_tile[2048];
	// demoted variable
	.shared .align 2 .b8 _ZZ12tiled_matmuliP6__halfS0_S0_E6b_tile[2048];
	ld.param.u32 	%r23, [_Z12tiled_matmuliP6__halfS0_S0__param_0];
	ld.param.u64 	%rd4, [_Z12tiled_matmuliP6__halfS0_S0__param_1];
	ld.param.u64 	%rd5, [_Z12tiled_matmuliP6__halfS0_S0__param_2];
	ld.param.u64 	%rd6, [_Z12tiled_matmuliP6__halfS0_S0__param_3];
	mov.u32 	%r24, %ctaid.x;
	shl.b32 	%r1, %r24, 5;
	mov.u32 	%r37, %tid.x;
	add.s32 	%r3, %r1, %r37;
	mov.u32 	%r25, %ctaid.y;
	shl.b32 	%r26, %r25, 5;
	mov.u32 	%r39, %tid.y;
	add.s32 	%r5, %r26, %r39;
	setp.lt.s32 	%p1, %r23, 1;
	mov.f32 	%f105, 0f00000000;
	@%p1 bra 	$L__BB1_9;
	shl.b32 	%r28, %r39, 6;
	mov.u32 	%r29, _ZZ12tiled_matmuliP6__halfS0_S0_E6a_tile;
	add.s32 	%r6, %r29, %r28;
	shl.b32 	%r30, %r37, 1;
	add.s32 	%r7, %r6, %r30;
	mov.u32 	%r31, _ZZ12tiled_matmuliP6__halfS0_S0_E6b_tile;
	add.s32 	%r9, %r31, %r30;
	add.s32 	%r8, %r9, %r28;
	mad.lo.s32 	%r32, %r39, %r23, %r37;
	add.s32 	%r40, %r32, %r1;
	shl.b32 	%r11, %r23, 5;
	mad.lo.s32 	%r38, %r5, %r23, %r37;
	cvta.to.global.u64 	%rd1, %rd4;
	cvta.to.global.u64 	%rd2, %rd5;
	mov.f32 	%f105, 0f00000000;
	mov.b32 	%r41, 0;
$L__BB1_2:
	setp.ge.u32 	%p2, %r5, %r23;
	mul.wide.s32 	%rd7, %r38, 2;
	add.s64 	%rd3, %rd1, %rd7;
	setp.ge.s32 	%p3, %r37, %r23;
	or.pred  	%p4, %p3, %p2;
	@%p4 bra 	$L__BB1_4;
	ld.global.u16 	%rs74, [%rd3];
	bra.uni 	$L__BB1_5;
$L__BB1_4:
	mov.f32 	%f6, 0f00000000;
	// begin inline asm
	{  cvt.rn.f16.f32 %rs74, %f6;}

	// end inline asm
$L__BB1_5:
	st.shared.u16 	[%r7], %rs74;
	max.s32 	%r34, %r3, %r39;
	setp.ge.s32 	%p5, %r34, %r23;
	@%p5 bra 	$L__BB1_7;
	mul.wide.s32 	%rd8, %r40, 2;
	add.s64 	%rd9, %rd2, %rd8;
	ld.global.u16 	%rs75, [%rd9];
	bra.uni 	$L__BB1_8;
$L__BB1_7:
	mov.f32 	%f7, 0f00000000;
	// begin inline asm
	{  cvt.rn.f16.f32 %rs75, %f7;}

	// end inline asm
$L__BB1_8:
	st.shared.u16 	[%r8], %rs75;
	bar.sync 	0;
	ld.shared.u16 	%rs9, [%r6];
	// begin inline asm
	{  cvt.f32.f16 %f8, %rs9;}

	// end inline asm
	ld.shared.u16 	%rs10, [%r9];
	// begin inline asm
	{  cvt.f32.f16 %f9, %rs10;}

	// end inline asm
	fma.rn.f32 	%f72, %f8, %f9, %f105;
	ld.shared.u16 	%rs11, [%r6+2];
	// begin inline asm
	{  cvt.f32.f16 %f10, %rs11;}

	// end inline asm
	ld.shared.u16 	%rs12, [%r9+64];
	// begin inline asm
	{  cvt.f32.f16 %f11, %rs12;}

	// end inline asm
	fma.rn.f32 	%f73, %f10, %f11, %f72;
	ld.shared.u16 	%rs13, [%r6+4];
	// begin inline asm
	{  cvt.f32.f16 %f12, %rs13;}

	// end inline asm
	ld.shared.u16 	%rs14, [%r9+128];
	// begin inline asm
	{  cvt.f32.f16 %f13, %rs14;}

	// end inline asm
	fma.rn.f32 	%f74, %f12, %f13, %f73;
	ld.shared.u16 	%rs15, [%r6+6];
	// begin inline asm
	{  cvt.f32.f16 %f14, %rs15;}

	// end inline asm
	ld.shared.u16 	%rs16, [%r9+192];
	// begin inline asm
	{  cvt.f32.f16 %f15, %rs16;}

	// end inline asm
	fma.rn.f32 	%f75, %f14, %f15, %f74;
	ld.shared.u16 	%rs17, [%r6+8];
	// begin inline asm
	{  cvt.f32.f16 %f16, %rs17;}

	// end inline asm
	ld.shared.u16 	%rs18, [%r9+256];
	// begin inline asm
	{  cvt.f32.f16 %f17, %rs18;}

	// end inline asm
	fma.rn.f32 	%f76, %f16, %f17, %f75;
	ld.shared.u16 	%rs19, [%r6+10];
	// begin inline asm
	{  cvt.f32.f16 %f18, %rs19;}

	// end inline asm
	ld.shared.u16 	%rs20, [%r9+320];
	// begin inline asm
	{  cvt.f32.f16 %f19, %rs20;}

	// end inline asm
	fma.rn.f32 	%f77, %f18, %f19, %f76;
	ld.shared.u16 	%rs21, [%r6+12];
	// begin inline asm
	{  cvt.f32.f16 %f20, %rs21;}

	// end inline asm
	ld.shared.u16 	%rs22, [%r9+384];
	// begin inline asm
	{  cvt.f32.f16 %f21, %rs22;}

	// end inline asm
	fma.rn.f32 	%f78, %f20, %f21, %f77;
	ld.shared.u16 	%rs23, [%r6+14];
	// begin inline asm
	{  cvt.f32.f16 %f22, %rs23;}

	// end inline asm
	ld.shared.u16 	%rs24, [%r9+448];
	// begin inline asm
	{  cvt.f32.f16 %f23, %rs24;}

	// end inline asm
	fma.rn.f32 	%f79, %f22, %f23, %f78;
	ld.shared.u16 	%rs25, [%r6+16];
	// begin inline asm
	{  cvt.f32.f16 %f24, %rs25;}

	// end inline asm
	ld.shared.u16 	%rs26, [%r9+512];
	// begin inline asm
	{  cvt.f32.f16 %f25, %rs26;}

	// end inline asm
	fma.rn.f32 	%f80, %f24, %f25, %f79;
	ld.shared.u16 	%rs27, [%r6+18];
	// begin inline asm
	{  cvt.f32.f16 %f26, %rs27;}

	// end inline asm
	ld.shared.u16 	%rs28, [%r9+576];
	// begin inline asm
	{  cvt.f32.f16 %f27, %rs28;}

	// end inline asm
	fma.rn.f32 	%f81, %f26, %f27, %f80;
	ld.shared.u16 	%rs29, [%r6+20];
	// begin inline asm
	{  cvt.f32.f16 %f28, %rs29;}

	// end inline asm
	ld.shared.u16 	%rs30, [%r9+640];
	// begin inline asm
	{  cvt.f32.f16 %f29, %rs30;}

	// end inline asm
	fma.rn.f32 	%f82, %f28, %f29, %f81;
	ld.shared.u16 	%rs31, [%r6+22];
	// begin inline asm
	{  cvt.f32.f16 %f30, %rs31;}

	// end inline asm
	ld.shared.u16 	%rs32, [%r9+704];
	// begin inline asm
	{  cvt.f32.f16 %f31, %rs32;}

	// end inline asm
	fma.rn.f32 	%f83, %f30, %f31, %f82;
	ld.shared.u16 	%rs33, [%r6+24];
	// begin inline asm
	{  cvt.f32.f16 %f32, %rs33;}

	// end inline asm
	ld.shared.u16 	%rs34, [%r9+768];
	// begin inline asm
	{  cvt.f32.f16 %f33, %rs34;}

	// end inline asm
	fma.rn.f32 	%f84, %f32, %f33, %f83;
	ld.shared.u16 	%rs35, [%r6+26];
	// begin inline asm
	{  cvt.f32.f16 %f34, %rs35;}

	// end inline asm
	ld.shared.u16 	%rs36, [%r9+832];
	// begin inline asm
	{  cvt.f32.f16 %f35, %rs36;}

	// end inline asm
	fma.rn.f32 	%f85, %f34, %f35, %f84;
	ld.shared.u16 	%rs37, [%r6+28];
	// begin inline asm
	{  cvt.f32.f16 %f36, %rs37;}

	// end inline asm
	ld.shared.u16 	%rs38, [%r9+896];
	// begin inline asm
	{  cvt.f32.f16 %f37, %rs38;}

	// end inline asm
	fma.rn.f32 	%f86, %f36, %f37, %f85;
	ld.shared.u16 	%rs39, [%r6+30];
	// begin inline asm
	{  cvt.f32.f16 %f38, %rs39;}

	// end inline asm
	ld.shared.u16 	%rs40, [%r9+960];
	// begin inline asm
	{  cvt.f32.f16 %f39, %rs40;}

	// end inline asm
	fma.rn.f32 	%f87, %f38, %f39, %f86;
	ld.shared.u16 	%rs41, [%r6+32];
	// begin inline asm
	{  cvt.f32.f16 %f40, %rs41;}

	// end inline asm
	ld.shared.u16 	%rs42, [%r9+1024];
	// begin inline asm
	{  cvt.f32.f16 %f41, %rs42;}

	// end inline asm
	fma.rn.f32 	%f88, %f40, %f41, %f87;
	ld.shared.u16 	%rs43, [%r6+34];
	// begin inline asm
	{  cvt.f32.f16 %f42, %rs43;}

	// end inline asm
	ld.shared.u16 	%rs44, [%r9+1088];
	// begin inline asm
	{  cvt.f32.f16 %f43, %rs44;}

	// end inline asm
	fma.rn.f32 	%f89, %f42, %f43, %f88;
	ld.shared.u16 	%rs45, [%r6+36];
	// begin inline asm
	{  cvt.f32.f16 %f44, %rs45;}

	// end inline asm
	ld.shared.u16 	%rs46, [%r9+1152];
	// begin inline asm
	{  cvt.f32.f16 %f45, %rs46;}

	// end inline asm
	fma.rn.f32 	%f90, %f44, %f45, %f89;
	ld.shared.u16 	%rs47, [%r6+38];
	// begin inline asm
	{  cvt.f32.f16 %f46, %rs47;}

	// end inline asm
	ld.shared.u16 	%rs48, [%r9+1216];
	// begin inline asm
	{  cvt.f32.f16 %f47, %rs48;}

	// end inline asm
	fma.rn.f32 	%f91, %f46, %f47, %f90;
	ld.shared.u16 	%rs49, [%r6+40];
	// begin inline asm
	{  cvt.f32.f16 %f48, %rs49;}

	// end inline asm
	ld.shared.u16 	%rs50, [%r9+1280];
	// begin inline asm
	{  cvt.f32.f16 %f49, %rs50;}

	// end inline asm
	fma.rn.f32 	%f92, %f48, %f49, %f91;
	ld.shared.u16 	%rs51, [%r6+42];
	// begin inline asm
	{  cvt.f32.f16 %f50, %rs51;}

	// end inline asm
	ld.shared.u16 	%rs52, [%r9+1344];
	// begin inline asm
	{  cvt.f32.f16 %f51, %rs52;}

	// end inline asm
	fma.rn.f32 	%f93, %f50, %f51, %f92;
	ld.shared.u16 	%rs53, [%r6+44];
	// begin inline asm
	{  cvt.f32.f16 %f52, %rs53;}

	// end inline asm
	ld.shared.u16 	%rs54, [%r9+1408];
	// begin inline asm
	{  cvt.f32.f16 %f53, %rs54;}

	// end inline asm
	fma.rn.f32 	%f94, %f52, %f53, %f93;
	ld.shared.u16 	%rs55, [%r6+46];
	// begin inline asm
	{  cvt.f32.f16 %f54, %rs55;}

	// end inline asm
	ld.shared.u16 	%rs56, [%r9+1472];
	// begin inline asm
	{  cvt.f32.f16 %f55, %rs56;}

	// end inline asm
	fma.rn.f32 	%f95, %f54, %f55, %f94;
	ld.shared.u16 	%rs57, [%r6+48];
	// begin inline asm
	{  cvt.f32.f16 %f56, %rs57;}

	// end inline asm
	ld.shared.u16 	%rs58, [%r9+1536];
	// begin inline asm
	{  cvt.f32.f16 %f57, %rs58;}

	// end inline asm
	fma.rn.f32 	%f96, %f56, %f57, %f95;
	ld.shared.u16 	%rs59, [%r6+50];
	// begin inline asm
	{  cvt.f32.f16 %f58, %rs59;}

	// end inline asm
	ld.shared.u16 	%rs60, [%r9+1600];
	// begin inline asm
	{  cvt.f32.f16 %f59, %rs60;}

	// end inline asm
	fma.rn.f32 	%f97, %f58, %f59, %f96;
	ld.shared.u16 	%rs61, [%r6+52];
	// begin inline asm
	{  cvt.f32.f16 %f60, %rs61;}

	// end inline asm
	ld.shared.u16 	%rs62, [%r9+1664];
	// begin inline asm
	{  cvt.f32.f16 %f61, %rs62;}

	// end inline asm
	fma.rn.f32 	%f98, %f60, %f61, %f97;
	ld.shared.u16 	%rs63, [%r6+54];
	// begin inline asm
	{  cvt.f32.f16 %f62, %rs63;}

	// end inline asm
	ld.shared.u16 	%rs64, [%r9+1728];
	// begin inline asm
	{  cvt.f32.f16 %f63, %rs64;}

	// end inline asm
	fma.rn.f32 	%f99, %f62, %f63, %f98;
	ld.shared.u16 	%rs65, [%r6+56];
	// begin inline asm
	{  cvt.f32.f16 %f64, %rs65;}

	// end inline asm
	ld.shared.u16 	%rs66, [%r9+1792];
	// begin inline asm
	{  cvt.f32.f16 %f65, %rs66;}

	// end inline asm
	fma.rn.f32 	%f100, %f64, %f65, %f99;
	ld.shared.u16 	%rs67, [%r6+58];
	// begin inline asm
	{  cvt.f32.f16 %f66, %rs67;}

	// end inline asm
	ld.shared.u16 	%rs68, [%r9+1856];
	// begin inline asm
	{  cvt.f32.f16 %f67, %rs68;}

	// end inline asm
	fma.rn.f32 	%f101, %f66, %f67, %f100;
	ld.shared.u16 	%rs69, [%r6+60];
	// begin inline asm
	{  cvt.f32.f16 %f68, %rs69;}

	// end inline asm
	ld.shared.u16 	%rs70, [%r9+1920];
	// begin inline asm
	{  cvt.f32.f16 %f69, %rs70;}

	// end inline asm
	fma.rn.f32 	%f102, %f68, %f69, %f101;
	ld.shared.u16 	%rs71, [%r6+62];
	// begin inline asm
	{  cvt.f32.f16 %f70, %rs71;}

	// end inline asm
	ld.shared.u16 	%rs72, [%r9+1984];
	// begin inline asm
	{  cvt.f32.f16 %f71, %rs72;}

	// end inline asm
	fma.rn.f32 	%f105, %f70, %f71, %f102;
	bar.sync 	0;
	add.s32 	%r41, %r41, 32;
	add.s32 	%r40, %r40, %r11;
	add.s32 	%r39, %r39, 32;
	add.s32 	%r38, %r38, 32;
	add.s32 	%r37, %r37, 32;
	setp.lt.s32 	%p6, %r41, %r23;
	@%p6 bra 	$L__BB1_2;
$L__BB1_9:
	max.s32 	%r35, %r5, %r3;
	setp.ge.s32 	%p7, %r35, %r23;
	@%p7 bra 	$L__BB1_11;
	mad.lo.s32 	%r36, %r5, %r23, %r3;
	cvta.to.global.u64 	%rd10, %rd6;
	mul.wide.s32 	%rd11, %r36, 2;
	add.s64 	%rd12, %rd10, %rd11;
	// begin inline asm
	{  cvt.rn.f16.f32 %rs73, %f105;}

	// end inline asm
	st.global.u16 	[%rd12], %rs73;
$L__BB1_11:
	ret;

}
	// .globl	_Z18tensor_core_matmuliP6__halfS0_S0_
.visible .entry _Z18tensor_core_matmuliP6__halfS0_S0_(
	.param .u32 _Z18tensor_core_matmuliP6__halfS0_S0__param_0,
	.param .u64 .ptr .align 1 _Z18tensor_core_matmuliP6__halfS0_S0__param_1,
	.param .u64 .ptr .align 1 _Z18tensor_core_matmuliP6__halfS0_S0__param_2,
	.param .u64 .ptr .align 1 _Z18tensor_core_matmuliP6__halfS0_S0__param_3
)
{
	.reg .pred 	%p<12>;
	.reg .b16 	%rs<2>;
	.reg .b32 	%r<251>;
	.reg .b64 	%rd<32>;

	ld.param.u32 	%r98, [_Z18tensor_core_matmuliP6__halfS0_S0__param_0];
	ld.param.u64 	%rd5, [_Z18tensor_core_matmuliP6__halfS0_S0__param_1];
	ld.param.u64 	%rd6, [_Z18tensor_core_matmuliP6__halfS0_S0__param_2];
	cvta.to.global.u64 	%rd1, %rd6;
	cvta.to.global.u64 	%rd2, %rd5;
	mov.u32 	%r100, %ctaid.x;
	mov.u32 	%r101, %ntid.x;
	mov.u32 	%r102, %tid.x;
	mad.lo.s32 	%r103, %r100, %r101, %r102;
	shr.u32 	%r1, %r103, 5;
	mov.u32 	%r104, %ctaid.y;
	mov.u32 	%r105, %ntid.y;
	mov.u32 	%r106, %tid.y;
	mad.lo.s32 	%r2, %r104, %r105, %r106;
	mov.b32 	%r99, 0;
	// begin inline asm
	cvt.rn.f16.s32 %rs1, %r99;
	// end inline asm
	mov.b32 	%r211, {%rs1, %rs1};
	setp.lt.s32 	%p2, %r98, 1;
	mov.u32 	%r212, %r211;
	mov.u32 	%r213, %r211;
	mov.u32 	%r214, %r211;
	@%p2 bra 	$L__BB2_17;
	shl.b32 	%r109, %r1, 4;
	shl.b32 	%r4, %r2, 4;
	max.u32 	%r110, %r109, %r4;
	setp.lt.u32 	%p1, %r110, %r98;
	mul.lo.s32 	%r5, %r109, %r98;
	add.s32 	%r111, %r98, -1;
	shr.u32 	%r112, %r111, 4;
	add.s32 	%r6, %r112, 1;
	and.b32  	%r7, %r6, 3;
	setp.lt.u32 	%p3, %r98, 49;
	mov.b32 	%r235, 0;
	mov.u32 	%r212, %r211;
	mov.u32 	%r213, %r211;
	mov.u32 	%r214, %r211;
	@%p3 bra 	$L__BB2_12;
	mad.lo.s32 	%r204, %r98, 48, %r4;
	shl.b32 	%r9, %r98, 6;
	shl.b32 	%r114, %r98, 5;
	add.s32 	%r203, %r114, %r4;
	shl.b32 	%r115, %r98, 4;
	add.s32 	%r202, %r115, %r4;
	and.b32  	%r116, %r6, 536870908;
	neg.s32 	%r200, %r116;
	mov.b32 	%r235, 0;
	not.pred 	%p4, %p1;
	mov.u32 	%r201, %r4;
	mov.u32 	%r205, %r5;
	mov.u32 	%r212, %r211;
	mov.u32 	%r213, %r211;
	mov.u32 	%r214, %r211;
$L__BB2_3:
	@%p4 bra 	$L__BB2_5;
	mul.wide.u32 	%rd7, %r205, 2;
	add.s64 	%rd8, %rd2, %rd7;
	wmma.load.a.sync.aligned.row.m16n16k16.global.f16 	{%r117, %r118, %r119, %r120, %r121, %r122, %r123, %r124}, [%rd8], %r98;
	mul.wide.u32 	%rd9, %r201, 2;
	add.s64 	%rd10, %rd1, %rd9;
	wmma.load.b.sync.aligned.row.m16n16k16.global.f16 	{%r125, %r126, %r127, %r128, %r129, %r130, %r131, %r132}, [%rd10], %r98;
	wmma.mma.sync.aligned.row.row.m16n16k16.f16.f16 {%r214, %r213, %r212, %r211}, {%r117, %r118, %r119, %r120, %r121, %r122, %r123, %r124}, {%r125, %r126, %r127, %r128, %r129, %r130, %r131, %r132}, {%r214, %r213, %r212, %r211};
$L__BB2_5:
	mul.wide.u32 	%rd11, %r205, 2;
	add.s64 	%rd3, %rd2, %rd11;
	@%p4 bra 	$L__BB2_7;
	add.s64 	%rd12, %rd3, 32;
	wmma.load.a.sync.aligned.row.m16n16k16.global.f16 	{%r133, %r134, %r135, %r136, %r137, %r138, %r139, %r140}, [%rd12], %r98;
	mul.wide.u32 	%rd13, %r202, 2;
	add.s64 	%rd14, %rd1, %rd13;
	wmma.load.b.sync.aligned.row.m16n16k16.global.f16 	{%r141, %r142, %r143, %r144, %r145, %r146, %r147, %r148}, [%rd14], %r98;
	wmma.mma.sync.aligned.row.row.m16n16k16.f16.f16 {%r214, %r213, %r212, %r211}, {%r133, %r134, %r135, %r136, %r137, %r138, %r139, %r140}, {%r141, %r142, %r143, %r144, %r145, %r146, %r147, %r148}, {%r214, %r213, %r212, %r211};
$L__BB2_7:
	@%p4 bra 	$L__BB2_9;
	add.s64 	%rd15, %rd3, 64;
	wmma.load.a.sync.aligned.row.m16n16k16.global.f16 	{%r149, %r150, %r151, %r152, %r153, %r154, %r155, %r156}, [%rd15], %r98;
	mul.wide.u32 	%rd16, %r203, 2;
	add.s64 	%rd17, %rd1, %rd16;
	wmma.load.b.sync.aligned.row.m16n16k16.global.f16 	{%r157, %r158, %r159, %r160, %r161, %r162, %r163, %r164}, [%rd17], %r98;
	wmma.mma.sync.aligned.row.row.m16n16k16.f16.f16 {%r214, %r213, %r212, %r211}, {%r149, %r150, %r151, %r152, %r153, %r154, %r155, %r156}, {%r157, %r158, %r159, %r160, %r161, %r162, %r163, %r164}, {%r214, %r213, %r212, %r211};
$L__BB2_9:
	@%p4 bra 	$L__BB2_11;
	add.s64 	%rd18, %rd3, 96;
	wmma.load.a.sync.aligned.row.m16n16k16.global.f16 	{%r165, %r166, %r167, %r168, %r169, %r170, %r171, %r172}, [%rd18], %r98;
	mul.wide.u32 	%rd19, %r204, 2;
	add.s64 	%rd20, %rd1, %rd19;
	wmma.load.b.sync.aligned.row.m16n16k16.global.f16 	{%r173, %r174, %r175, %r176, %r177, %r178, %r179, %r180}, [%rd20], %r98;
	wmma.mma.sync.aligned.row.row.m16n16k16.f16.f16 {%r214, %r213, %r212, %r211}, {%r165, %r166, %r167, %r168, %r169, %r170, %r171, %r172}, {%r173, %r174, %r175, %r176, %r177, %r178, %r179, %r180}, {%r214, %r213, %r212, %r211};
$L__BB2_11:
	add.s32 	%r235, %r235, 64;
	add.s32 	%r205, %r205, 64;
	add.s32 	%r204, %r204, %r9;
	add.s32 	%r203, %r203, %r9;
	add.s32 	%r202, %r202, %r9;
	add.s32 	%r201, %r201, %r9;
	add.s32 	%r200, %r200, 4;
	setp.ne.s32 	%p8, %r200, 0;
	@%p8 bra 	$L__BB2_3;
$L__BB2_12:
	setp.eq.s32 	%p9, %r7, 0;
	@%p9 bra 	$L__BB2_17;
	mad.lo.s32 	%r238, %r235, %r98, %r4;
	shl.b32 	%r73, %r98, 4;
	add.s32 	%r237, %r235, %r5;
	neg.s32 	%r236, %r7;
	not.pred 	%p10, %p1;
$L__BB2_14:
	.pragma "nounroll";
	@%p10 bra 	$L__BB2_16;
	mul.wide.u32 	%rd21, %r237, 2;
	add.s64 	%rd22, %rd2, %rd21;
	wmma.load.a.sync.aligned.row.m16n16k16.global.f16 	{%r181, %r182, %r183, %r184, %r185, %r186, %r187, %r188}, [%rd22], %r98;
	mul.wide.u32 	%rd23, %r238, 2;
	add.s64 	%rd24, %rd1, %rd23;
	wmma.load.b.sync.aligned.row.m16n16k16.global.f16 	{%r189, %r190, %r191, %r192, %r193, %r194, %r195, %r196}, [%rd24], %r98;
	wmma.mma.sync.aligned.row.row.m16n16k16.f16.f16 {%r214, %r213, %r212, %r211}, {%r181, %r182, %r183, %r184, %r185, %r186, %r187, %r188}, {%r189, %r190, %r191, %r192, %r193, %r194, %r195, %r196}, {%r214, %r213, %r212, %r211};
$L__BB2_16:
	add.s32 	%r238, %r238, %r73;
	add.s32 	%r237, %r237, 16;
	add.s32 	%r236, %r236, 1;
	setp.ne.s32 	%p11, %r236, 0;
	@%p11 bra 	$L__BB2_14;
$L__BB2_17:
	ld.param.u64 	%rd31, [_Z18tensor_core_matmuliP6__halfS0_S0__param_3];
	cvta.to.global.u64 	%rd25, %rd31;
	mul.lo.s32 	%r197, %r98, %r1;
	shl.b32 	%r198, %r197, 4;
	cvt.s64.s32 	%rd26, %r198;
	shl.b32 	%r199, %r2, 4;
	cvt.u64.u32 	%rd27, %r199;
	add.s64 	%rd28, %rd26, %rd27;
	shl.b64 	%rd29, %rd28, 1;
	add.s64 	%rd30, %rd25, %rd29;
	wmma.store.d.sync.aligned.row.m16n16k16.global.f16 	[%rd30], {%r214, %r213, %r212, %r211}, %r98;
	ret;

}
	// .globl	_Z23tensor_core_matmul_smemILi32ELi8EEviP6__halfS1_S1_
.visible .entry _Z23tensor_core_matmul_smemILi32ELi8EEviP6__halfS1_S1_(
	.param .u32 _Z23tensor_core_matmul_smemILi32ELi8EEviP6__halfS1_S1__param_0,
	.param .u64 .ptr .align 1 _Z23tensor_core_matmul_smemILi32ELi8EEviP6__halfS1_S1__param_1,
	.param .u64 .ptr .align 1 _Z23tensor_core_matmul_smemILi32ELi8EEviP6__halfS1_S1__param_2,
	.param .u64 .ptr .align 1 _Z23tensor_core_matmul_smemILi32ELi8EEviP6__halfS1_S1__param_3
)
{
	.reg .pred 	%p<47>;
	.reg .b16 	%rs<14>;
	.reg .b32 	%r<1186>;
	.reg .b32 	%f<5>;
	.reg .b64 	%rd<63>;
	// demoted variable
	.shared .align 2 .b8 _ZZ23tensor_core_matmul_smemILi32ELi8EEviP6__halfS1_S1_E4smem[16384];
	ld.param.u32 	%r314, [_Z23tensor_core_matmul_smemILi32ELi8EEviP6__halfS1_S1__param_0];
	ld.param.u64 	%rd5, [_Z23tensor_core_matmul_smemILi32ELi8EEviP6__halfS1_S1__param_1];
	ld.param.u64 	%rd7, [_Z23tensor_core_matmul_smemILi32ELi8EEviP6__halfS1_S1__param_2];
	cvta.to.global.u64 	%rd1, %rd7;
	mov.u32 	%r316, %ctaid.x;
	mov.u32 	%r1, %ntid.x;
	mov.u32 	%r2, %tid.x;
	mad.lo.s32 	%r317, %r316, %r1, %r2;
	mov.u32 	%r318, %ctaid.y;
	mov.u32 	%r319, %ntid.y;
	mov.u32 	%r320, %tid.y;
	mad.lo.s32 	%r3, %r318, %r319, %r320;
	mov.b32 	%r315, 0;
	// begin inline asm
	cvt.rn.f16.s32 %rs2, %r315;
	// end inline asm
	mov.b32 	%r1058, {%rs2, %rs2};
	shr.u32 	%r321, %r317, 1;
	and.b32  	%r5, %r321, 2147483632;
	cvt.rn.f32.s32 	%f2, %r314;
	mul.f32 	%f3, %f2, 0f3B000000;
	cvt.rpi.f32.f32 	%f1, %f3;
	setp.leu.f32 	%p1, %f1, 0f00000000;
	mov.u32 	%r1059, %r1058;
	mov.u32 	%r1060, %r1058;
	mov.u32 	%r1061, %r1058;
	@%p1 bra 	$L__BB3_86;
	shl.b32 	%r6, %r3, 4;
	mul.lo.s32 	%r323, %r5, %r314;
	cvt.u64.u32 	%rd2, %r323;
	add.s32 	%r7, %r2, %r1;
	cvt.u16.u32 	%rs3, %r7;
	xor.b16  	%rs4, %rs3, 8191;
	cvt.u16.u32 	%rs5, %r1;
	div.u16 	%rs6, %rs4, %rs5;
	and.b16  	%rs1, %rs6, 3;
	and.b32  	%r324, %r2, 15;
	or.b32  	%r8, %r324, %r6;
	shl.b32 	%r325, %r2, 1;
	mov.u32 	%r326, _ZZ23tensor_core_matmul_smemILi32ELi8EEviP6__halfS1_S1_E4smem;
	add.s32 	%r9, %r326, %r325;
	and.b32  	%r327, %r7, 15;
	or.b32  	%r10, %r327, %r6;
	shl.b32 	%r11, %r1, 1;
	add.s32 	%r12, %r9, %r11;
	add.s32 	%r13, %r7, %r1;
	and.b32  	%r328, %r13, 15;
	or.b32  	%r14, %r328, %r6;
	shl.b32 	%r15, %r1, 2;
	shl.b32 	%r16, %r1, 3;
	cvta.to.global.u64 	%rd3, %rd5;
	mov.b32 	%r1047, 0;
	mov.u32 	%r1059, %r1058;
	mov.u32 	%r1060, %r1058;
	mov.u32 	%r1061, %r1058;
$L__BB3_2:
	setp.eq.s16 	%p2, %rs1, 2;
	shl.b32 	%r22, %r1047, 9;
	mov.u32 	%r1048, %r2;
	@%p2 bra 	$L__BB3_11;
	shr.u32 	%r330, %r2, 4;
	add.s32 	%r23, %r330, %r22;
	max.s32 	%r331, %r23, %r8;
	setp.ge.s32 	%p3, %r331, %r314;
	@%p3 bra 	$L__BB3_5;
	mad.lo.s32 	%r332, %r23, %r314, %r8;
	mul.wide.s32 	%rd8, %r332, 2;
	add.s64 	%rd9, %rd1, %rd8;
	ld.global.u16 	%rs7, [%rd9];
	st.shared.u16 	[%r9], %rs7;
$L__BB3_5:
	setp.eq.s16 	%p4, %rs1, 3;
	mov.u32 	%r1048, %r7;
	@%p4 bra 	$L__BB3_11;
	shr.u32 	%r334, %r7, 4;
	add.s32 	%r24, %r334, %r22;
	max.s32 	%r335, %r24, %r10;
	setp.ge.s32 	%p5, %r335, %r314;
	@%p5 bra 	$L__BB3_8;
	mad.lo.s32 	%r336, %r24, %r314, %r10;
	mul.wide.s32 	%rd10, %r336, 2;
	add.s64 	%rd11, %rd1, %rd10;
	ld.global.u16 	%rs8, [%rd11];
	st.shared.u16 	[%r12], %rs8;
$L__BB3_8:
	setp.eq.s16 	%p6, %rs1, 0;
	mov.u32 	%r1048, %r13;
	@%p6 bra 	$L__BB3_11;
	add.s32 	%r1048, %r13, %r1;
	shr.u32 	%r338, %r13, 4;
	add.s32 	%r26, %r338, %r22;
	max.s32 	%r339, %r26, %r14;
	setp.ge.s32 	%p7, %r339, %r314;
	@%p7 bra 	$L__BB3_11;
	mad.lo.s32 	%r340, %r26, %r314, %r14;
	mul.wide.s32 	%rd12, %r340, 2;
	add.s64 	%rd13, %rd1, %rd12;
	ld.global.u16 	%rs9, [%rd13];
	add.s32 	%r341, %r12, %r11;
	st.shared.u16 	[%r341], %rs9;
$L__BB3_11:
	add.s32 	%r1052, %r11, %r1048;
	shl.b32 	%r29, %r1048, 1;
	mad.lo.s32 	%r1050, %r1, 3, %r1048;
	add.s32 	%r1049, %r1, %r1048;
	mov.u32 	%r1051, _ZZ23tensor_core_matmul_smemILi32ELi8EEviP6__halfS1_S1_E4smem;
$L__BB3_12:
	shr.u32 	%r343, %r1048, 4;
	add.s32 	%r37, %r343, %r22;
	and.b32  	%r344, %r1048, 15;
	add.s32 	%r38, %r344, %r6;
	max.s32 	%r346, %r37, %r38;
	setp.ge.s32 	%p8, %r346, %r314;
	@%p8 bra 	$L__BB3_14;
	add.s32 	%r347, %r1051, %r29;
	mad.lo.s32 	%r348, %r37, %r314, %r38;
	mul.wide.s32 	%rd14, %r348, 2;
	add.s64 	%rd15, %rd1, %rd14;
	ld.global.u16 	%rs10, [%rd15];
	st.shared.u16 	[%r347], %rs10;
$L__BB3_14:
	shr.u32 	%r349, %r1049, 4;
	add.s32 	%r39, %r349, %r22;
	and.b32  	%r350, %r1049, 15;
	add.s32 	%r40, %r350, %r6;
	max.s32 	%r352, %r39, %r40;
	setp.ge.s32 	%p9, %r352, %r314;
	@%p9 bra 	$L__BB3_16;
	add.s32 	%r353, %r1051, %r11;
	add.s32 	%r354, %r353, %r29;
	mad.lo.s32 	%r355, %r39, %r314, %r40;
	mul.wide.s32 	%rd16, %r355, 2;
	add.s64 	%rd17, %rd1, %rd16;
	ld.global.u16 	%rs11, [%rd17];
	st.shared.u16 	[%r354], %rs11;
$L__BB3_16:
	add.s32 	%r41, %r1048, %r1;
	shr.u32 	%r356, %r1052, 4;
	add.s32 	%r42, %r356, %r22;
	and.b32  	%r357, %r1052, 15;
	add.s32 	%r43, %r357, %r6;
	max.s32 	%r359, %r42, %r43;
	setp.ge.s32 	%p10, %r359, %r314;
	@%p10 bra 	$L__BB3_18;
	add.s32 	%r360, %r1051, %r15;
	add.s32 	%r361, %r360, %r29;
	mad.lo.s32 	%r362, %r42, %r314, %r43;
	mul.wide.s32 	%rd18, %r362, 2;
	add.s64 	%rd19, %rd1, %rd18;
	ld.global.u16 	%rs12, [%rd19];
	st.shared.u16 	[%r361], %rs12;
$L__BB3_18:
	add.s32 	%r44, %r41, %r1;
	shr.u32 	%r363, %r1050, 4;
	add.s32 	%r45, %r363, %r22;
	and.b32  	%r364, %r1050, 15;
	add.s32 	%r46, %r364, %r6;
	max.s32 	%r366, %r45, %r46;
	setp.ge.s32 	%p11, %r366, %r314;
	@%p11 bra 	$L__BB3_20;
	mad.lo.s32 	%r367, %r1, 6, %r1051;
	add.s32 	%r368, %r367, %r29;
	mad.lo.s32 	%r369, %r45, %r314, %r46;
	mul.wide.s32 	%rd20, %r369, 2;
	add.s64 	%rd21, %rd1, %rd20;
	ld.global.u16 	%rs13, [%rd21];
	st.shared.u16 	[%r368], %rs13;
$L__BB3_20:
	add.s32 	%r370, %r44, %r1;
	add.s32 	%r1048, %r370, %r1;
	add.s32 	%r1052, %r1052, %r15;
	add.s32 	%r1051, %r1051, %r16;
	add.s32 	%r1050, %r1050, %r15;
	add.s32 	%r1049, %r1049, %r15;
	setp.lt.u32 	%p12, %r1048, 8192;
	@%p12 bra 	$L__BB3_12;
	bar.sync 	0;
	cvt.s64.s32 	%rd22, %r22;
	add.s64 	%rd23, %rd22, %rd2;
	shl.b64 	%rd24, %rd23, 1;
	add.s64 	%rd4, %rd3, %rd24;
	max.s32 	%r371, %r5, %r22;
	setp.ge.s32 	%p13, %r371, %r314;
	@%p13 bra 	$L__BB3_23;
	wmma.load.a.sync.aligned.row.m16n16k16.global.f16 	{%r372, %r373, %r374, %r375, %r376, %r377, %r378, %r379}, [%rd4], %r314;
	mov.u32 	%r380, _ZZ23tensor_core_matmul_smemILi32ELi8EEviP6__halfS1_S1_E4smem;
	mov.b32 	%r381, 16;
	wmma.load.b.sync.aligned.row.m16n16k16.shared.f16 	{%r382, %r383, %r384, %r385, %r386, %r387, %r388, %r389}, [%r380], %r381;
	wmma.mma.sync.aligned.row.row.m16n16k16.f16.f16 {%r1061, %r1060, %r1059, %r1058}, {%r372, %r373, %r374, %r375, %r376, %r377, %r378, %r379}, {%r382, %r383, %r384, %r385, %r386, %r387, %r388, %r389}, {%r1061, %r1060, %r1059, %r1058};
$L__BB3_23:
	add.s32 	%r390, %r22, 16;
	max.s32 	%r391, %r5, %r390;
	setp.ge.s32 	%p14, %r391, %r314;
	@%p14 bra 	$L__BB3_25;
	add.s64 	%rd25, %rd4, 32;
	wmma.load.a.sync.aligned.row.m16n16k16.global.f16 	{%r392, %r393, %r394, %r395, %r396, %r397, %r398, %r399}, [%rd25], %r314;
	mov.u32 	%r400, _ZZ23tensor_core_matmul_smemILi32ELi8EEviP6__halfS1_S1_E4smem;
	add.s32 	%r401, %r400, 512;
	mov.b32 	%r402, 16;
	wmma.load.b.sync.aligned.row.m16n16k16.shared.f16 	{%r403, %r404, %r405, %r406, %r407, %r408, %r409, %r410}, [%r401], %r402;
	wmma.mma.sync.aligned.row.row.m16n16k16.f16.f16 {%r1061, %r1060, %r1059, %r1058}, {%r392, %r393, %r394, %r395, %r396, %r397, %r398, %r399}, {%r403, %r404, %r405, %r406, %r407, %r408, %r409, %r410}, {%r1061, %r1060, %r1059, %r1058};
$L__BB3_25:
	add.s32 	%r411, %r22, 32;
	max.s32 	%r412, %r5, %r411;
	setp.ge.s32 	%p15, %r412, %r314;
	@%p15 bra 	$L__BB3_27;
	add.s64 	%rd26, %rd4, 64;
	wmma.load.a.sync.aligned.row.m16n16k16.global.f16 	{%r413, %r414, %r415, %r416, %r417, %r418, %r419, %r420}, [%rd26], %r314;
	mov.u32 	%r421, _ZZ23tensor_core_matmul_smemILi32ELi8EEviP6__halfS1_S1_E4smem;
	add.s32 	%r422, %r421, 1024;
	mov.b32 	%r423, 16;
	wmma.load.b.sync.aligned.row.m16n16k16.shared.f16 	{%r424, %r425, %r426, %r427, %r428, %r429, %r430, %r431}, [%r422], %r423;
	wmma.mma.sync.aligned.row.row.m16n16k16.f16.f16 {%r1061, %r1060, %r1059, %r1058}, {%r413, %r414, %r415, %r416, %r417, %r418, %r419, %r420}, {%r424, %r425, %r426, %r427, %r428, %r429, %r430, %r431}, {%r1061, %r1060, %r1059, %r1058};
$L__BB3_27:
	add.s32 	%r432, %r22, 48;
	max.s32 	%r433, %r5, %r432;
	setp.ge.s32 	%p16, %r433, %r314;
	@%p16 bra 	$L__BB3_29;
	add.s64 	%rd27, %rd4, 96;
	wmma.load.a.sync.aligned.row.m16n16k16.global.f16 	{%r434, %r435, %r436, %r437, %r438, %r439, %r440, %r441}, [%rd27], %r314;
	mov.u32 	%r442, _ZZ23tensor_core_matmul_smemILi32ELi8EEviP6__halfS1_S1_E4smem;
	add.s32 	%r443, %r442, 1536;
	mov.b32 	%r444, 16;
	wmma.load.b.sync.aligned.row.m16n16k16.shared.f16 	{%r445, %r446, %r447, %r448, %r449, %r450, %r451, %r452}, [%r443], %r444;
	wmma.mma.sync.aligned.row.row.m16n16k16.f16.f16 {%r1061, %r1060, %r1059, %r1058}, {%r434, %r435, %r436, %r437, %r438, %r439, %r440, %r441}, {%r445, %r446, %r447, %r448, %r449, %r450, %r451, %r452}, {%r1061, %r1060, %r1059, %r1058};
$L__BB3_29:
	add.s32 	%r453, %r22, 64;
	max.s32 	%r454, %r5, %r453;
	setp.ge.s32 	%p17, %r454, %r314;
	@%p17 bra 	$L__BB3_31;
	add.s64 	%rd28, %rd4, 128;
	wmma.load.a.sync.aligned.row.m16n16k16.global.f16 	{%r455, %r456, %r457, %r458, %r459, %r460, %r461, %r462}, [%rd28], %r314;
	mov.u32 	%r463, _ZZ23tensor_core_matmul_smemILi32ELi8EEviP6__halfS1_S1_E4smem;
	add.s32 	%r464, %r463, 2048;
	mov.b32 	%r465, 16;
	wmma.load.b.sync.aligned.row.m16n16k16.shared.f16 	{%r466, %r467, %r468, %r469, %r470, %r471, %r472, %r473}, [%r464], %r465;
	wmma.mma.sync.aligned.row.row.m16n16k16.f16.f16 {%r1061, %r1060, %r1059, %r1058}, {%r455, %r456, %r457, %r458, %r459, %r460, %r461, %r462}, {%r466, %r467, %r468, %r469, %r470, %r471, %r472, %r473}, {%r1061, %r1060, %r1059, %r1058};
$L__BB3_31:
	add.s32 	%r474, %r22, 80;
	max.s32 	%r475, %r5, %r474;
	setp.ge.s32 	%p18, %r475, %r314;
	@%p18 bra 	$L__BB3_33;
	add.s64 	%rd29, %rd4, 160;
	wmma.load.a.sync.aligned.row.m16n16k16.global.f16 	{%r476, %r477, %r478, %r479, %r480, %r481, %r482, %r483}, [%rd29], %r314;
	mov.u32 	%r484, _ZZ23tensor_core_matmul_smemILi32ELi8EEviP6__halfS1_S1_E4smem;
	add.s32 	%r485, %r484, 2560;
	mov.b32 	%r486, 16;
	wmma.load.b.sync.aligned.row.m16n16k16.shared.f16 	{%r487, %r488, %r489, %r490, %r491, %r492, %r493, %r494}, [%r485], %r486;
	wmma.mma.sync.aligned.row.row.m16n16k16.f16.f16 {%r1061, %r1060, %r1059, %r1058}, {%r476, %r477, %r478, %r479, %r480, %r481, %r482, %r483}, {%r487, %r488, %r489, %r490, %r491, %r492, %r493, %r494}, {%r1061, %r1060, %r1059, %r1058};
$L__BB3_33:
	add.s32 	%r495, %r22, 96;
	max.s32 	%r496, %r5, %r495;
	setp.ge.s32 	%p19, %r496, %r314;
	@%p19 bra 	$L__BB3_35;
	add.s64 	%rd30, %rd4, 192;
	wmma.load.a.sync.aligned.row.m16n16k16.global.f16 	{%r497, %r498, %r499, %r500, %r501, %r502, %r503, %r504}, [%rd30], %r314;
	mov.u32 	%r505, _ZZ23tensor_core_matmul_smemILi32ELi8EEviP6__halfS1_S1_E4smem;
	add.s32 	%r506, %r505, 3072;
	mov.b32 	%r507, 16;
	wmma.load.b.sync.aligned.row.m16n16k16.shared.f16 	{%r508, %r509, %r510, %r511, %r512, %r513, %r514, %r515}, [%r506], %r507;
	wmma.mma.sync.aligned.row.row.m16n16k16.f16.f16 {%r1061, %r1060, %r1059, %r1058}, {%r497, %r498, %r499, %r500, %r501, %r502, %r503, %r504}, {%r508, %r509, %r510, %r511, %r512, %r513, %r514, %r515}, {%r1061, %r1060, %r1059, %r1058};
$L__BB3_35:
	add.s32 	%r516, %r22, 112;
	max.s32 	%r517, %r5, %r516;
	setp.ge.s32 	%p20, %r517, %r314;
	@%p20 bra 	$L__BB3_37;
	add.s64 	%rd31, %rd4, 224;
	wmma.load.a.sync.aligned.row.m16n16k16.global.f16 	{%r518, %r519, %r520, %r521, %r522, %r523, %r524, %r525}, [%rd31], %r314;
	mov.u32 	%r526, _ZZ23tensor_core_matmul_smemILi32ELi8EEviP6__halfS1_S1_E4smem;
	add.s32 	%r527, %r526, 3584;
	mov.b32 	%r528, 16;
	wmma.load.b.sync.aligned.row.m16n16k16.shared.f16 	{%r529, %r530, %r531, %r532, %r533, %r534, %r535, %r536}, [%r527], %r528;
	wmma.mma.sync.aligned.row.row.m16n16k16.f16.f16 {%r1061, %r1060, %r1059, %r1058}, {%r518, %r519, %r520, %r521, %r522, %r523, %r524, %r525}, {%r529, %r530, %r531, %r532, %r533, %r534, %r535, %r536}, {%r1061, %r1060, %r1059, %r1058};
$L__BB3_37:
	add.s32 	%r537, %r22, 128;
	max.s32 	%r538, %r5, %r537;
	setp.ge.s32 	%p21, %r538, %r314;
	@%p21 bra 	$L__BB3_39;
	add.s64 	%rd32, %rd4, 256;
	wmma.load.a.sync.aligned.row.m16n16k16.global.f16 	{%r539, %r540, %r541, %r542, %r543, %r544, %r545, %r546}, [%rd32], %r314;
	mov.u32 	%r547, _ZZ23tensor_core_matmul_smemILi32ELi8EEviP6__halfS1_S1_E4smem;
	add.s32 	%r548, %r547, 4096;
	mov.b32 	%r549, 16;
	wmma.load.b.sync.aligned.row.m16n16k16.shared.f16 	{%r550, %r551, %r552, %r553, %r554, %r555, %r556, %r557}, [%r548], %r549;
	wmma.mma.sync.aligned.row.row.m16n16k16.f16.f16 {%r1061, %r1060, %r1059, %r1058}, {%r539, %r540, %r541, %r542, %r543, %r544, %r545, %r546}, {%r550, %r551, %r552, %r553, %r554, %r555, %r556, %r557}, {%r1061, %r1060, %r1059, %r1058};
$L__BB3_39:
	add.s32 	%r558, %r22, 144;
	max.s32 	%r559, %r5, %r558;
	setp.ge.s32 	%p22, %r559, %r314;
	@%p22 bra 	$L__BB3_41;
	add.s64 	%rd33, %rd4, 288;
	wmma.load.a.sync.aligned.row.m16n16k16.global.f16 	{%r560, %r561, %r562, %r563, %r564, %r565, %r566, %r567}, [%rd33], %r314;
	mov.u32 	%r568, _ZZ23tensor_core_matmul_smemILi32ELi8EEviP6__halfS1_S1_E4smem;
	add.s32 	%r569, %r568, 4608;
	mov.b32 	%r570, 16;
	wmma.load.b.sync.aligned.row.m16n16k16.shared.f16 	{%r571, %r572, %r573, %r574, %r575, %r576, %r577, %r578}, [%r569], %r570;
	wmma.mma.sync.aligned.row.row.m16n16k16.f16.f16 {%r1061, %r1060, %r1059, %r1058}, {%r560, %r561, %r562, %r563, %r564, %r565, %r566, %r567}, {%r571, %r572, %r573, %r574, %r575, %r576, %r577, %r578}, {%r1061, %r1060, %r1059, %r1058};
$L__BB3_41:
	add.s32 	%r579, %r22, 160;
	max.s32 	%r580, %r5, %r579;
	setp.ge.s32 	%p23, %r580, %r314;
	@%p23 bra 	$L__BB3_43;
	add.s64 	%rd34, %rd4, 320;
	wmma.load.a.sync.aligned.row.m16n16k16.global.f16 	{%r581, %r582, %r583, %r584, %r585, %r586, %r587, %r588}, [%rd34], %r314;
	mov.u32 	%r589, _ZZ23tensor_core_matmul_smemILi32ELi8EEviP6__halfS1_S1_E4smem;
	add.s32 	%r590, %r589, 5120;
	mov.b32 	%r591, 16;
	wmma.load.b.sync.aligned.row.m16n16k16.shared.f16 	{%r592, %r593, %r594, %r595, %r596, %r597, %r598, %r599}, [%r590], %r591;
	wmma.mma.sync.aligned.row.row.m16n16k16.f16.f16 {%r1061, %r1060, %r1059, %r1058}, {%r581, %r582, %r583, %r584, %r585, %r586, %r587, %r588}, {%r592, %r593, %r594, %r595, %r596, %r597, %r598, %r599}, {%r1061, %r1060, %r1059, %r1058};
$L__BB3_43:
	add.s32 	%r600, %r22, 176;
	max.s32 	%r601, %r5, %r600;
	setp.ge.s32 	%p24, %r601, %r314;
	@%p24 bra 	$L__BB3_45;
	add.s64 	%rd35, %rd4, 352;
	wmma.load.a.sync.aligned.row.m16n16k16.global.f16 	{%r602, %r603, %r604, %r605, %r606, %r607, %r608, %r609}, [%rd35], %r314;
	mov.u32 	%r610, _ZZ23tensor_core_matmul_smemILi32ELi8EEviP6__halfS1_S1_E4smem;
	add.s32 	%r611, %r610, 5632;
	mov.b32 	%r612, 16;
	wmma.load.b.sync.aligned.row.m16n16k16.shared.f16 	{%r613, %r614, %r615, %r616, %r617, %r618, %r619, %r620}, [%r611], %r612;
	wmma.mma.sync.aligned.row.row.m16n16k16.f16.f16 {%r1061, %r1060, %r1059, %r1058}, {%r602, %r603, %r604, %r605, %r606, %r607, %r608, %r609}, {%r613, %r614, %r615, %r616, %r617, %r618, %r619, %r620}, {%r1061, %r1060, %r1059, %r1058};
$L__BB3_45:
	add.s32 	%r621, %r22, 192;
	max.s32 	%r622, %r5, %r621;
	setp.ge.s32 	%p25, %r622, %r314;
	@%p25 bra 	$L__BB3_47;
	add.s64 	%rd36, %rd4, 384;
	wmma.load.a.sync.aligned.row.m16n16k16.global.f16 	{%r623, %r624, %r625, %r626, %r627, %r628, %r629, %r630}, [%rd36], %r314;
	mov.u32 	%r631, _ZZ23tensor_core_matmul_smemILi32ELi8EEviP6__halfS1_S1_E4smem;
	add.s32 	%r632, %r631, 6144;
	mov.b32 	%r633, 16;
	wmma.load.b.sync.aligned.row.m16n16k16.shared.f16 	{%r634, %r635, %r636, %r637, %r638, %r639, %r640, %r641}, [%r632], %r633;
	wmma.mma.sync.aligned.row.row.m16n16k16.f16.f16 {%r1061, %r1060, %r1059, %r1058}, {%r623, %r624, %r625, %r626, %r627, %r628, %r629, %r630}, {%r634, %r635, %r636, %r637, %r638, %r639, %r640, %r641}, {%r1061, %r1060, %r1059, %r1058};
$L__BB3_47:
	add.s32 	%r642, %r22, 208;
	max.s32 	%r643, %r5, %r642;
	setp.ge.s32 	%p26, %r643, %r314;
	@%p26 bra 	$L__BB3_49;
	add.s64 	%rd37, %rd4, 416;
	wmma.load.a.sync.aligned.row.m16n16k16.global.f16 	{%r644, %r645, %r646, %r647, %r648, %r649, %r650, %r651}, [%rd37], %r314;
	mov.u32 	%r652, _ZZ23tensor_core_matmul_smemILi32ELi8EEviP6__halfS1_S1_E4smem;
	add.s32 	%r653, %r652, 6656;
	mov.b32 	%r654, 16;
	wmma.load.b.sync.aligned.row.m16n16k16.shared.f16 	{%r655, %r656, %r657, %r658, %r659, %r660, %r661, %r662}, [%r653], %r654;
	wmma.mma.sync.aligned.row.row.m16n16k16.f16.f16 {%r1061, %r1060, %r1059, %r1058}, {%r644, %r645, %r646, %r647, %r648, %r649, %r650, %r651}, {%r655, %r656, %r657, %r658, %r659, %r660, %r661, %r662}, {%r1061, %r1060, %r1059, %r1058};
$L__BB3_49:
	add.s32 	%r663, %r22, 224;
	max.s32 	%r664, %r5, %r663;
	setp.ge.s32 	%p27, %r664, %r314;
	@%p27 bra 	$L__BB3_51;
	add.s64 	%rd38, %rd4, 448;
	wmma.load.a.sync.aligned.row.m16n16k16.global.f16 	{%r665, %r666, %r667, %r668, %r669, %r670, %r671, %r672}, [%rd38], %r314;
	mov.u32 	%r673, _ZZ23tensor_core_matmul_smemILi32ELi8EEviP6__halfS1_S1_E4smem;
	add.s32 	%r674, %r673, 7168;
	mov.b32 	%r675, 16;
	wmma.load.b.sync.aligned.row.m16n16k16.shared.f16 	{%r676, %r677, %r678, %r679, %r680, %r681, %r682, %r683}, [%r674], %r675;
	wmma.mma.sync.aligned.row.row.m16n16k16.f16.f16 {%r1061, %r1060, %r1059, %r1058}, {%r665, %r666, %r667, %r668, %r669, %r670, %r671, %r672}, {%r676, %r677, %r678, %r679, %r680, %r681, %r682, %r683}, {%r1061, %r1060, %r1059, %r1058};
$L__BB3_51:
	add.s32 	%r684, %r22, 240;
	max.s32 	%r685, %r5, %r684;
	setp.ge.s32 	%p28, %r685, %r314;
	@%p28 bra 	$L__BB3_53;
	add.s64 	%rd39, %rd4, 480;
	wmma.load.a.sync.aligned.row.m16n16k16.global.f16 	{%r686, %r687, %r688, %r689, %r690, %r691, %r692, %r693}, [%rd39], %r314;
	mov.u32 	%r694, _ZZ23tensor_core_matmul_smemILi32ELi8EEviP6__halfS1_S1_E4smem;
	add.s32 	%r695, %r694, 7680;
	mov.b32 	%r696, 16;
	wmma.load.b.sync.aligned.row.m16n16k16.shared.f16 	{%r697, %r698, %r699, %r700, %r701, %r702, %r703, %r704}, [%r695], %r696;
	wmma.mma.sync.aligned.row.row.m16n16k16.f16.f16 {%r1061, %r1060, %r1059, %r1058}, {%r686, %r687, %r688, %r689, %r690, %r691, %r692, %r693}, {%r697, %r698, %r699, %r700, %r701, %r702, %r703, %r704}, {%r1061, %r1060, %r1059, %r1058};
$L__BB3_53:
	add.s32 	%r705, %r22, 256;
	max.s32 	%r706, %r5, %r705;
	setp.ge.s32 	%p29, %r706, %r314;
	@%p29 bra 	$L__BB3_55;
	add.s64 	%rd40, %rd4, 512;
	wmma.load.a.sync.aligned.row.m16n16k16.global.f16 	{%r707, %r708, %r709, %r710, %r711, %r712, %r713, %r714}, [%rd40], %r314;
	mov.u32 	%r715, _ZZ23tensor_core_matmul_smemILi32ELi8EEviP6__halfS1_S1_E4smem;
	add.s32 	%r716, %r715, 8192;
	mov.b32 	%r717, 16;
	wmma.load.b.sync.aligned.row.m16n16k16.shared.f16 	{%r718, %r719, %r720, %r721, %r722, %r723, %r724, %r725}, [%r716], %r717;
	wmma.mma.sync.aligned.row.row.m16n16k16.f16.f16 {%r1061, %r1060, %r1059, %r1058}, {%r707, %r708, %r709, %r710, %r711, %r712, %r713, %r714}, {%r718, %r719, %r720, %r721, %r722, %r723, %r724, %r725}, {%r1061, %r1060, %r1059, %r1058};
$L__BB3_55:
	add.s32 	%r726, %r22, 272;
	max.s32 	%r727, %r5, %r726;
	setp.ge.s32 	%p30, %r727, %r314;
	@%p30 bra 	$L__BB3_57;
	add.s64 	%rd41, %rd4, 544;
	wmma.load.a.sync.aligned.row.m16n16k16.global.f16 	{%r728, %r729, %r730, %r731, %r732, %r733, %r734, %r735}, [%rd41], %r314;
	mov.u32 	%r736, _ZZ23tensor_core_matmul_smemILi32ELi8EEviP6__halfS1_S1_E4smem;
	add.s32 	%r737, %r736, 8704;
	mov.b32 	%r738, 16;
	wmma.load.b.sync.aligned.row.m16n16k16.shared.f16 	{%r739, %r740, %r741, %r742, %r743, %r744, %r745, %r746}, [%r737], %r738;
	wmma.mma.sync.aligned.row.row.m16n16k16.f16.f16 {%r1061, %r1060, %r1059, %r1058}, {%r728, %r729, %r730, %r731, %r732, %r733, %r734, %r735}, {%r739, %r740, %r741, %r742, %r743, %r744, %r745, %r746}, {%r1061, %r1060, %r1059, %r1058};
$L__BB3_57:
	add.s32 	%r747, %r22, 288;
	max.s32 	%r748, %r5, %r747;
	setp.ge.s32 	%p31, %r748, %r314;
	@%p31 bra 	$L__BB3_59;
	add.s64 	%rd42, %rd4, 576;
	wmma.load.a.sync.aligned.row.m16n16k16.global.f16 	{%r749, %r750, %r751, %r752, %r753, %r754, %r755, %r756}, [%rd42], %r314;
	mov.u32 	%r757, _ZZ23tensor_core_matmul_smemILi32ELi8EEviP6__halfS1_S1_E4smem;
	add.s32 	%r758, %r757, 9216;
	mov.b32 	%r759, 16;
	wmma.load.b.sync.aligned.row.m16n16k16.shared.f16 	{%r760, %r761, %r762, %r763, %r764, %r765, %r766, %r767}, [%r758], %r759;
	wmma.mma.sync.aligned.row.row.m16n16k16.f16.f16 {%r1061, %r1060, %r1059, %r1058}, {%r749, %r750, %r751, %r752, %r753, %r754, %r755, %r756}, {%r760, %r761, %r762, %r763, %r764, %r765, %r766, %r767}, {%r1061, %r1060, %r1059, %r1058};
$L__BB3_59:
	add.s32 	%r768, %r22, 304;
	max.s32 	%r769, %r5, %r768;
	setp.ge.s32 	%p32, %r769, %r314;
	@%p32 bra 	$L__BB3_61;
	add.s64 	%rd43, %rd4, 608;
	wmma.load.a.sync.aligned.row.m16n16k16.global.f16 	{%r770, %r771, %r772, %r773, %r774, %r775, %r776, %r777}, [%rd43], %r314;
	mov.u32 	%r778, _ZZ23tensor_core_matmul_smemILi32ELi8EEviP6__halfS1_S1_E4smem;
	add.s32 	%r779, %r778, 9728;
	mov.b32 	%r780, 16;
	wmma.load.b.sync.aligned.row.m16n16k16.shared.f16 	{%r781, %r782, %r783, %r784, %r785, %r786, %r787, %r788}, [%r779], %r780;
	wmma.mma.sync.aligned.row.row.m16n16k16.f16.f16 {%r1061, %r1060, %r1059, %r1058}, {%r770, %r771, %r772, %r773, %r774, %r775, %r776, %r777}, {%r781, %r782, %r783, %r784, %r785, %r786, %r787, %r788}, {%r1061, %r1060, %r1059, %r1058};
$L__BB3_61:
	add.s32 	%r789, %r22, 320;
	max.s32 	%r790, %r5, %r789;
	setp.ge.s32 	%p33, %r790, %r314;
	@%p33 bra 	$L__BB3_63;
	add.s64 	%rd44, %rd4, 640;
	wmma.load.a.sync.aligned.row.m16n16k16.global.f16 	{%r791, %r792, %r793, %r794, %r795, %r796, %r797, %r798}, [%rd44], %r314;
	mov.u32 	%r799, _ZZ23tensor_core_matmul_smemILi32ELi8EEviP6__halfS1_S1_E4smem;
	add.s32 	%r800, %r799, 10240;
	mov.b32 	%r801, 16;
	wmma.load.b.sync.aligned.row.m16n16k16.shared.f16 	{%r802, %r803, %r804, %r805, %r806, %r807, %r808, %r809}, [%r800], %r801;
	wmma.mma.sync.aligned.row.row.m16n16k16.f16.f16 {%r1061, %r1060, %r1059, %r1058}, {%r791, %r792, %r793, %r794, %r795, %r796, %r797, %r798}, {%r802, %r803, %r804, %r805, %r806, %r807, %r808, %r809}, {%r1061, %r1060, %r1059, %r1058};
$L__BB3_63:
	add.s32 	%r810, %r22, 336;
	max.s32 	%r811, %r5, %r810;
	setp.ge.s32 	%p34, %r811, %r314;
	@%p34 bra 	$L__BB3_65;
	add.s64 	%rd45, %rd4, 672;
	wmma.load.a.sync.aligned.row.m16n16k16.global.f16 	{%r812, %r813, %r814, %r815, %r816, %r817, %r818, %r819}, [%rd45], %r314;
	mov.u32 	%r820, _ZZ23tensor_core_matmul_smemILi32ELi8EEviP6__halfS1_S1_E4smem;
	add.s32 	%r821, %r820, 10752;
	mov.b32 	%r822, 16;
	wmma.load.b.sync.aligned.row.m16n16k16.shared.f16 	{%r823, %r824, %r825, %r826, %r827, %r828, %r829, %r830}, [%r821], %r822;
	wmma.mma.sync.aligned.row.row.m16n16k16.f16.f16 {%r1061, %r1060, %r1059, %r1058}, {%r812, %r813, %r814, %r815, %r816, %r817, %r818, %r819}, {%r823, %r824, %r825, %r826, %r827, %r828, %r829, %r830}, {%r1061, %r1060, %r1059, %r1058};
$L__BB3_65:
	add.s32 	%r831, %r22, 352;
	max.s32 	%r832, %r5, %r831;
	setp.ge.s32 	%p35, %r832, %r314;
	@%p35 bra 	$L__BB3_67;
	add.s64 	%rd46, %rd4, 704;
	wmma.load.a.sync.aligned.row.m16n16k16.global.f16 	{%r833, %r834, %r835, %r836, %r837, %r838, %r839, %r840}, [%rd46], %r314;
	mov.u32 	%r841, _ZZ23tensor_core_matmul_smemILi32ELi8EEviP6__halfS1_S1_E4smem;
	add.s32 	%r842, %r841, 11264;
	mov.b32 	%r843, 16;
	wmma.load.b.sync.aligned.row.m16n16k16.shared.f16 	{%r844, %r845, %r846, %r847, %r848, %r849, %r850, %r851}, [%r842], %r843;
	wmma.mma.sync.aligned.row.row.m16n16k16.f16.f16 {%r1061, %r1060, %r1059, %r1058}, {%r833, %r834, %r835, %r836, %r837, %r838, %r839, %r840}, {%r844, %r845, %r846, %r847, %r848, %r849, %r850, %r851}, {%r1061, %r1060, %r1059, %r1058};
$L__BB3_67:
	add.s32 	%r852, %r22, 368;
	max.s32 	%r853, %r5, %r852;
	setp.ge.s32 	%p36, %r853, %r314;
	@%p36 bra 	$L__BB3_69;
	add.s64 	%rd47, %rd4, 736;
	wmma.load.a.sync.aligned.row.m16n16k16.global.f16 	{%r854, %r855, %r856, %r857, %r858, %r859, %r860, %r861}, [%rd47], %r314;
	mov.u32 	%r862, _ZZ23tensor_core_matmul_smemILi32ELi8EEviP6__halfS1_S1_E4smem;
	add.s32 	%r863, %r862, 11776;
	mov.b32 	%r864, 16;
	wmma.load.b.sync.aligned.row.m16n16k16.shared.f16 	{%r865, %r866, %r867, %r868, %r869, %r870, %r871, %r872}, [%r863], %r864;
	wmma.mma.sync.aligned.row.row.m16n16k16.f16.f16 {%r1061, %r1060, %r1059, %r1058}, {%r854, %r855, %r856, %r857, %r858, %r859, %r860, %r861}, {%r865, %r866, %r867, %r868, %r869, %r870, %r871, %r872}, {%r1061, %r1060, %r1059, %r1058};
$L__BB3_69:
	add.s32 	%r873, %r22, 384;
	max.s32 	%r874, %r5, %r873;
	setp.ge.s32 	%p37, %r874, %r314;
	@%p37 bra 	$L__BB3_71;
	add.s64 	%rd48, %rd4, 768;
	wmma.load.a.sync.aligned.row.m16n16k16.global.f16 	{%r875, %r876, %r877, %r878, %r879, %r880, %r881, %r882}, [%rd48], %r314;
	mov.u32 	%r883, _ZZ23tensor_core_matmul_smemILi32ELi8EEviP6__halfS1_S1_E4smem;
	add.s32 	%r884, %r883, 12288;
	mov.b32 	%r885, 16;
	wmma.load.b.sync.aligned.row.m16n16k16.shared.f16 	{%r886, %r887, %r888, %r889, %r890, %r891, %r892, %r893}, [%r884], %r885;
	wmma.mma.sync.aligned.row.row.m16n16k16.f16.f16 {%r1061, %r1060, %r1059, %r1058}, {%r875, %r876, %r877, %r878, %r879, %r880, %r881, %r882}, {%r886, %r887, %r888, %r889, %r890, %r891, %r892, %r893}, {%r1061, %r1060, %r1059, %r1058};
$L__BB3_71:
	add.s32 	%r894, %r22, 400;
	max.s32 	%r895, %r5, %r894;
	setp.ge.s32 	%p38, %r895, %r314;
	@%p38 bra 	$L__BB3_73;
	add.s64 	%rd49, %rd4, 800;
	wmma.load.a.sync.aligned.row.m16n16k16.global.f16 	{%r896, %r897, %r898, %r899, %r900, %r901, %r902, %r903}, [%rd49], %r314;
	mov.u32 	%r904, _ZZ23tensor_core_matmul_smemILi32ELi8EEviP6__halfS1_S1_E4smem;
	add.s32 	%r905, %r904, 12800;
	mov.b32 	%r906, 16;
	wmma.load.b.sync.aligned.row.m16n16k16.shared.f16 	{%r907, %r908, %r909, %r910, %r911, %r912, %r913, %r914}, [%r905], %r906;
	wmma.mma.sync.aligned.row.row.m16n16k16.f16.f16 {%r1061, %r1060, %r1059, %r1058}, {%r896, %r897, %r898, %r899, %r900, %r901, %r902, %r903}, {%r907, %r908, %r909, %r910, %r911, %r912, %r913, %r914}, {%r1061, %r1060, %r1059, %r1058};
$L__BB3_73:
	add.s32 	%r915, %r22, 416;
	max.s32 	%r916, %r5, %r915;
	setp.ge.s32 	%p39, %r916, %r314;
	@%p39 bra 	$L__BB3_75;
	add.s64 	%rd50, %rd4, 832;
	wmma.load.a.sync.aligned.row.m16n16k16.global.f16 	{%r917, %r918, %r919, %r920, %r921, %r922, %r923, %r924}, [%rd50], %r314;
	mov.u32 	%r925, _ZZ23tensor_core_matmul_smemILi32ELi8EEviP6__halfS1_S1_E4smem;
	add.s32 	%r926, %r925, 13312;
	mov.b32 	%r927, 16;
	wmma.load.b.sync.aligned.row.m16n16k16.shared.f16 	{%r928, %r929, %r930, %r931, %r932, %r933, %r934, %r935}, [%r926], %r927;
	wmma.mma.sync.aligned.row.row.m16n16k16.f16.f16 {%r1061, %r1060, %r1059, %r1058}, {%r917, %r918, %r919, %r920, %r921, %r922, %r923, %r924}, {%r928, %r929, %r930, %r931, %r932, %r933, %r934, %r935}, {%r1061, %r1060, %r1059, %r1058};
$L__BB3_75:
	add.s32 	%r936, %r22, 432;
	max.s32 	%r937, %r5, %r936;
	setp.ge.s32 	%p40, %r937, %r314;
	@%p40 bra 	$L__BB3_77;
	add.s64 	%rd51, %rd4, 864;
	wmma.load.a.sync.aligned.row.m16n16k16.global.f16 	{%r938, %r939, %r940, %r941, %r942, %r943, %r944, %r945}, [%rd51], %r314;
	mov.u32 	%r946, _ZZ23tensor_core_matmul_smemILi32ELi8EEviP6__halfS1_S1_E4smem;
	add.s32 	%r947, %r946, 13824;
	mov.b32 	%r948, 16;
	wmma.load.b.sync.aligned.row.m16n16k16.shared.f16 	{%r949, %r950, %r951, %r952, %r953, %r954, %r955, %r956}, [%r947], %r948;
	wmma.mma.sync.aligned.row.row.m16n16k16.f16.f16 {%r1061, %r1060, %r1059, %r1058}, {%r938, %r939, %r940, %r941, %r942, %r943, %r944, %r945}, {%r949, %r950, %r951, %r952, %r953, %r954, %r955, %r956}, {%r1061, %r1060, %r1059, %r1058};
$L__BB3_77:
	add.s32 	%r957, %r22, 448;
	max.s32 	%r958, %r5, %r957;
	setp.ge.s32 	%p41, %r958, %r314;
	@%p41 bra 	$L__BB3_79;
	add.s64 	%rd52, %rd4, 896;
	wmma.load.a.sync.aligned.row.m16n16k16.global.f16 	{%r959, %r960, %r961, %r962, %r963, %r964, %r965, %r966}, [%rd52], %r314;
	mov.u32 	%r967, _ZZ23tensor_core_matmul_smemILi32ELi8EEviP6__halfS1_S1_E4smem;
	add.s32 	%r968, %r967, 14336;
	mov.b32 	%r969, 16;
	wmma.load.b.sync.aligned.row.m16n16k16.shared.f16 	{%r970, %r971, %r972, %r973, %r974, %r975, %r976, %r977}, [%r968], %r969;
	wmma.mma.sync.aligned.row.row.m16n16k16.f16.f16 {%r1061, %r1060, %r1059, %r1058}, {%r959, %r960, %r961, %r962, %r963, %r964, %r965, %r966}, {%r970, %r971, %r972, %r973, %r974, %r975, %r976, %r977}, {%r1061, %r1060, %r1059, %r1058};
$L__BB3_79:
	add.s32 	%r978, %r22, 464;
	max.s32 	%r979, %r5, %r978;
	setp.ge.s32 	%p42, %r979, %r314;
	@%p42 bra 	$L__BB3_81;
	add.s64 	%rd53, %rd4, 928;
	wmma.load.a.sync.aligned.row.m16n16k16.global.f16 	{%r980, %r981, %r982, %r983, %r984, %r985, %r986, %r987}, [%rd53], %r314;
	mov.u32 	%r988, _ZZ23tensor_core_matmul_smemILi32ELi8EEviP6__halfS1_S1_E4smem;
	add.s32 	%r989, %r988, 14848;
	mov.b32 	%r990, 16;
	wmma.load.b.sync.aligned.row.m16n16k16.shared.f16 	{%r991, %r992, %r993, %r994, %r995, %r996, %r997, %r998}, [%r989], %r990;
	wmma.mma.sync.aligned.row.row.m16n16k16.f16.f16 {%r1061, %r1060, %r1059, %r1058}, {%r980, %r981, %r982, %r983, %r984, %r985, %r986, %r987}, {%r991, %r992, %r993, %r994, %r995, %r996, %r997, %r998}, {%r1061, %r1060, %r1059, %r1058};
$L__BB3_81:
	add.s32 	%r999, %r22, 480;
	max.s32 	%r1000, %r5, %r999;
	setp.ge.s32 	%p43, %r1000, %r314;
	@%p43 bra 	$L__BB3_83;
	add.s64 	%rd54, %rd4, 960;
	wmma.load.a.sync.aligned.row.m16n16k16.global.f16 	{%r1001, %r1002, %r1003, %r1004, %r1005, %r1006, %r1007, %r1008}, [%rd54], %r314;
	mov.u32 	%r1009, _ZZ23tensor_core_matmul_smemILi32ELi8EEviP6__halfS1_S1_E4smem;
	add.s32 	%r1010, %r1009, 15360;
	mov.b32 	%r1011, 16;
	wmma.load.b.sync.aligned.row.m16n16k16.shared.f16 	{%r1012, %r1013, %r1014, %r1015, %r1016, %r1017, %r1018, %r1019}, [%r1010], %r1011;
	wmma.mma.sync.aligned.row.row.m16n16k16.f16.f16 {%r1061, %r1060, %r1059, %r1058}, {%r1001, %r1002, %r1003, %r1004, %r1005, %r1006, %r1007, %r1008}, {%r1012, %r1013, %r1014, %r1015, %r1016, %r1017, %r1018, %r1019}, {%r1061, %r1060, %r1059, %r1058};
$L__BB3_83:
	add.s32 	%r1020, %r22, 496;
	max.s32 	%r1021, %r5, %r1020;
	setp.ge.s32 	%p44, %r1021, %r314;
	@%p44 bra 	$L__BB3_85;
	add.s64 	%rd55, %rd4, 992;
	wmma.load.a.sync.aligned.row.m16n16k16.global.f16 	{%r1022, %r1023, %r1024, %r1025, %r1026, %r1027, %r1028, %r1029}, [%rd55], %r314;
	mov.u32 	%r1030, _ZZ23tensor_core_matmul_smemILi32ELi8EEviP6__halfS1_S1_E4smem;
	add.s32 	%r1031, %r1030, 15872;
	mov.b32 	%r1032, 16;
	wmma.load.b.sync.aligned.row.m16n16k16.shared.f16 	{%r1033, %r1034, %r1035, %r1036, %r1037, %r1038, %r1039, %r1040}, [%r1031], %r1032;
	wmma.mma.sync.aligned.row.row.m16n16k16.f16.f16 {%r1061, %r1060, %r1059, %r1058}, {%r1022, %r1023, %r1024, %r1025, %r1026, %r1027, %r1028, %r1029}, {%r1033, %r1034, %r1035, %r1036, %r1037, %r1038, %r1039, %r1040}, {%r1061, %r1060, %r1059, %r1058};
$L__BB3_85:
	bar.sync 	0;
	add.s32 	%r1047, %r1047, 1;
	cvt.rn.f32.u32 	%f4, %r1047;
	setp.gt.f32 	%p45, %f1, %f4;
	@%p45 bra 	$L__BB3_2;
$L__BB3_86:
	shl.b32 	%r313, %r3, 4;
	max.s32 	%r1041, %r5, %r313;
	setp.ge.s32 	%p46, %r1041, %r314;
	@%p46 bra 	$L__BB3_88;
	ld.param.u64 	%rd62, [_Z23tensor_core_matmul_smemILi32ELi8EEviP6__halfS1_S1__param_3];
	mul.lo.s32 	%r1042, %r5, %r314;
	cvt.u64.u32 	%rd56, %r1042;
	cvt.u64.u32 	%rd57, %r313;
	add.s64 	%rd58, %rd56, %rd57;
	cvta.to.global.u64 	%rd59, %rd62;
	shl.b64 	%rd60, %rd58, 1;
	add.s64 	%rd61, %rd59, %rd60;
	wmma.store.d.sync.aligned.row.m16n16k16.global.f16 	[%rd61], {%r1061, %r1060, %r1059, %r1058}, %r314;
$L__BB3_88:
	ret;

}


// ===== COMPILED SASS (sm_100) =====

	.target	sm_100

	.elftype	@"ET_EXEC"


//--------------------- .note.nv.tkinfo           --------------------------
	.section	.note.nv.tkinfo,"",@"SHT_NOTE"
	.sectionflags	@"SHF_NOTE_NV_TKINFO"
	.tkinfo
        /*0018*/ 	.word	0x00000002
        /*0030*/ 	.string	""
        /*0030*/ 	.string	"ptxas"
        /*0030*/ 	.string	"Cuda compilation tools, release 13.0, V13.0.88"
        /*0030*/ 	.string	"Build cuda_13.0.r13.0/compiler.36424714_0"
        /*0030*/ 	.string	"-arch sm_100 -m 64 "



//--------------------- .note.nv.cuinfo           --------------------------
	.section	.note.nv.cuinfo,"",@"SHT_NOTE"
	.sectionflags	@"SHF_NOTE_NV_CUINFO"
        /*0018*/ 	.short	0x0002
        /*001a*/ 	.short	0x0064
        /*001c*/ 	.short	0x0082
	.zero		2


//--------------------- .nv.info                  --------------------------
	.section	.nv.info,"",@"SHT_CUDA_INFO"
	.align	4


	//----- nvinfo : EIATTR_REGCOUNT
	.align		4
        /*0000*/ 	.byte	0x04, 0x2f
        /*0002*/ 	.short	(.L_1 - .L_0)
	.align		4
.L_0:
        /*0004*/ 	.word	index@(_Z11matmul_elemiP6__halfS0_S0_)
        /*0008*/ 	.word	0x0000001e


	//----- nvinfo : EIATTR_FRAME_SIZE
	.align		4
.L_1:
        /*000c*/ 	.byte	0x04, 0x11
        /*000e*/ 	.short	(.L_3 - .L_2)
	.align		4
.L_2:
        /*0010*/ 	.word	index@(_Z11matmul_elemiP6__halfS0_S0_)
        /*0014*/ 	.word	0x00000000


	//----- nvinfo : EIATTR_REGCOUNT
	.align		4
.L_3:
        /*0018*/ 	.byte	0x04, 0x2f
        /*001a*/ 	.short	(.L_5 - .L_4)
	.align		4
.L_4:
        /*001c*/ 	.word	index@(_Z12tiled_matmuliP6__halfS0_S0_)
        /*0020*/ 	.word	0x0000001f


	//----- nvinfo : EIATTR_FRAME_SIZE
	.align		4
.L_5:
        /*0024*/ 	.byte	0x04, 0x11
        /*0026*/ 	.short	(.L_7 - .L_6)
	.align		4
.L_6:
        /*0028*/ 	.word	index@(_Z12tiled_matmuliP6__halfS0_S0_)
        /*002c*/ 	.word	0x00000000


	//----- nvinfo : EIATTR_REGCOUNT
	.align		4
.L_7:
        /*0030*/ 	.byte	0x04, 0x2f
        /*0032*/ 	.short	(.L_9 - .L_8)
	.align		4
.L_8:
        /*0034*/ 	.word	index@(_Z18tensor_core_matmuliP6__halfS0_S0_)
        /*0038*/ 	.word	0x00000020


	//----- nvinfo : EIATTR_FRAME_SIZE
	.align		4
.L_9:
        /*003c*/ 	.byte	0x04, 0x11
        /*003e*/ 	.short	(.L_11 - .L_10)
	.align		4
.L_10:
        /*0040*/ 	.word	index@(_Z18tensor_core_matmuliP6__halfS0_S0_)
        /*0044*/ 	.word	0x00000000


	//----- nvinfo : EIATTR_REGCOUNT
	.align		4
.L_11:
        /*0048*/ 	.byte	0x04, 0x2f
        /*004a*/ 	.short	(.L_13 - .L_12)
	.align		4
.L_12:
        /*004c*/ 	.word	index@(_Z23tensor_core_matmul_smemILi32ELi8EEviP6__halfS1_S1_)
        /*0050*/ 	.word	0x00000020


	//----- nvinfo : EIATTR_FRAME_SIZE
	.align		4
.L_13:
        /*0054*/ 	.byte	0x04, 0x11
        /*0056*/ 	.short	(.L_15 - .L_14)
	.align		4
.L_14:
        /*0058*/ 	.word	index@($__internal_0_$__cuda_sm20_div_u16)
        /*005c*/ 	.word	0x00000000


	//----- nvinfo : EIATTR_FRAME_SIZE
	.align		4
.L_15:
        /*0060*/ 	.byte	0x04, 0x11
        /*0062*/ 	.short	(.L_17 - .L_16)
	.align		4
.L_16:
        /*0064*/ 	.word	index@(_Z23tensor_core_matmul_smemILi32ELi8EEviP6__halfS1_S1_)
        /*0068*/ 	.word	0x00000000


	//----- nvinfo : EIATTR_MIN_STACK_SIZE
	.align		4
.L_17:
        /*006c*/ 	.byte	0x04, 0x12
        /*006e*/ 	.short	(.L_19 - .L_18)
	.align		4
.L_18:
        /*0070*/ 	.word	index@(_Z23tensor_core_matmul_smemILi32ELi8EEviP6__halfS1_S1_)
        /*0074*/ 	.word	0x00000000


	//----- nvinfo : EIATTR_MIN_STACK_SIZE
	.align		4
.L_19:
        /*0078*/ 	.byte	0x04, 0x12
        /*007a*/ 	.short	(.L_21 - .L_20)
	.align		4
.L_20:
        /*007c*/ 	.word	index@(_Z18tensor_core_matmuliP6__halfS0_S0_)
        /*0080*/ 	.word	0x00000000


	//----- nvinfo : EIATTR_MIN_STACK_SIZE
	.align		4
.L_21:
        /*0084*/ 	.byte	0x04, 0x12
        /*0086*/ 	.short	(.L_23 - .L_22)
	.align		4
.L_22:
        /*0088*/ 	.word	index@(_Z12tiled_matmuliP6__halfS0_S0_)
        /*008c*/ 	.word	0x00000000


	//----- nvinfo : EIATTR_MIN_STACK_SIZE
	.align		4
.L_23:
        /*0090*/ 	.byte	0x04, 0x12
        /*0092*/ 	.short	(.L_25 - .L_24)
	.align		4
.L_24:
        /*0094*/ 	.word	index@(_Z11matmul_elemiP6__halfS0_S0_)
        /*0098*/ 	.word	0x00000000
.L_25:


//--------------------- .nv.compat                --------------------------
	.section	.nv.compat,"",@"SHT_CUDA_COMPAT_INFO"
	.align	4
        /*0000*/ 	.byte	0x02, 0x09, 0x00, 0x00, 0x02, 0x02, 0x01, 0x00, 0x02, 0x05, 0x05, 0x00, 0x03, 0x07, 0x01, 0x01
        /*0010*/ 	.byte	0x02, 0x03, 0x00, 0x00, 0x02, 0x06, 0x01, 0x00, 0x04, 0x0b, 0x08, 0x00, 0x01, 0x00, 0x00, 0x00
        /*0020*/ 	.byte	0x00, 0x00, 0x00, 0x00


//--------------------- .nv.info._Z23tensor_core_matmul_smemILi32ELi8EEviP6__halfS1_S1_ --------------------------
	.section	.nv.info._Z23tensor_core_matmul_smemILi32ELi8EEviP6__halfS1_S1_,"",@"SHT_CUDA_INFO"
	.sectionflags	@""
	.align	4


	//----- nvinfo : EIATTR_CUDA_API_VERSION
	.align		4
        /*0000*/ 	.byte	0x04, 0x37
        /*0002*/ 	.short	(.L_27 - .L_26)
.L_26:
        /*0004*/ 	.word	0x00000082


	//----- nvinfo : EIATTR_KPARAM_INFO
	.align		4
.L_27:
        /*0008*/ 	.byte	0x04, 0x17
        /*000a*/ 	.short	(.L_29 - .L_28)
.L_28:
        /*000c*/ 	.word	0x00000000
        /*0010*/ 	.short	0x0003
        /*0012*/ 	.short	0x0018
        /*0014*/ 	.byte	0x00, 0xf5, 0x21, 0x00


	//----- nvinfo : EIATTR_KPARAM_INFO
	.align		4
.L_29:
        /*0018*/ 	.byte	0x04, 0x17
        /*001a*/ 	.short	(.L_31 - .L_30)
.L_30:
        /*001c*/ 	.word	0x00000000
        /*0020*/ 	.short	0x0002
        /*0022*/ 	.short	0x0010
        /*0024*/ 	.byte	0x00, 0xf5, 0x21, 0x00


	//----- nvinfo : EIATTR_KPARAM_INFO
	.align		4
.L_31:
        /*0028*/ 	.byte	0x04, 0x17
        /*002a*/ 	.short	(.L_33 - .L_32)
.L_32:
        /*002c*/ 	.word	0x00000000
        /*0030*/ 	.short	0x0001
        /*0032*/ 	.short	0x0008
        /*0034*/ 	.byte	0x00, 0xf5, 0x21, 0x00


	//----- nvinfo : EIATTR_KPARAM_INFO
	.align		4
.L_33:
        /*0038*/ 	.byte	0x04, 0x17
        /*003a*/ 	.short	(.L_35 - .L_34)
.L_34:
        /*003c*/ 	.word	0x00000000
        /*0040*/ 	.short	0x0000
        /*0042*/ 	.short	0x0000
        /*0044*/ 	.byte	0x00, 0xf0, 0x11, 0x00


	//----- nvinfo : EIATTR_SPARSE_MMA_MASK
	.align		4
.L_35:
        /*0048*/ 	.byte	0x03, 0x50
        /*004a*/ 	.short	0x0000


	//----- nvinfo : EIATTR_WMMA_USED
	.align		4
        /*004c*/ 	.byte	0x01, 0x2b
	.zero		2


	//----- nvinfo : EIATTR_MAXREG_COUNT
	.align		4
        /*0050*/ 	.byte	0x03, 0x1b
        /*0052*/ 	.short	0x00ff


	//----- nvinfo : EIATTR_NUM_BARRIERS
	.align		4
        /*0054*/ 	.byte	0x02, 0x4c
        /*0056*/ 	.byte	0x01
	.zero		1


	//----- nvinfo : EIATTR_MERCURY_ISA_VERSION
	.align		4
        /*0058*/ 	.byte	0x03, 0x5f
        /*005a*/ 	.short	0x0101


	//----- nvinfo : EIATTR_VRC_CTA_INIT_COUNT
	.align		4
        /*005c*/ 	.byte	0x02, 0x4a
	.zero		1
	.zero		1


	//----- nvinfo : EIATTR_EXIT_INSTR_OFFSETS
	.align		4
        /*0060*/ 	.byte	0x04, 0x1c
        /*0062*/ 	.short	(.L_37 - .L_36)


	//   ....[0]....
.L_36:
        /*0064*/ 	.word	0x00004cb0


	//   ....[1]....
        /*0068*/ 	.word	0x00004df0


	//----- nvinfo : EIATTR_CRS_STACK_SIZE
	.align		4
.L_37:
        /*006c*/ 	.byte	0x04, 0x1e
        /*006e*/ 	.short	(.L_39 - .L_38)
.L_38:
        /*0070*/ 	.word	0x00000000


	//----- nvinfo : EIATTR_CBANK_PARAM_SIZE
	.align		4
.L_39:
        /*0074*/ 	.byte	0x03, 0x19
        /*0076*/ 	.short	0x0020


	//----- nvinfo : EIATTR_PARAM_CBANK
	.align		4
        /*0078*/ 	.byte	0x04, 0x0a
        /*007a*/ 	.short	(.L_41 - .L_40)
	.align		4
.L_40:
        /*007c*/ 	.word	index@(.nv.constant0._Z23tensor_core_matmul_smemILi32ELi8EEviP6__halfS1_S1_)
        /*0080*/ 	.short	0x0380
        /*0082*/ 	.short	0x0020


	//----- nvinfo : EIATTR_SW_WAR
	.align		4
.L_41:
        /*0084*/ 	.byte	0x04, 0x36
        /*0086*/ 	.short	(.L_43 - .L_42)
.L_42:
        /*0088*/ 	.word	0x00000008
.L_43:


//--------------------- .nv.info._Z18tensor_core_matmuliP6__halfS0_S0_ --------------------------
	.section	.nv.info._Z18tensor_core_matmuliP6__halfS0_S0_,"",@"SHT_CUDA_INFO"
	.sectionflags	@""
	.align	4


	//----- nvinfo : EIATTR_CUDA_API_VERSION
	.align		4
        /*0000*/ 	.byte	0x04, 0x37
        /*0002*/ 	.short	(.L_45 - .L_44)
.L_44:
        /*0004*/ 	.word	0x00000082


	//----- nvinfo : EIATTR_KPARAM_INFO
	.align		4
.L_45:
        /*0008*/ 	.byte	0x04, 0x17
        /*000a*/ 	.short	(.L_47 - .L_46)
.L_46:
        /*000c*/ 	.word	0x00000000
        /*0010*/ 	.short	0x0003
        /*0012*/ 	.short	0x0018
        /*0014*/ 	.byte	0x00, 0xf5, 0x21, 0x00


	//----- nvinfo : EIATTR_KPARAM_INFO
	.align		4
.L_47:
        /*0018*/ 	.byte	0x04, 0x17
        /*001a*/ 	.short	(.L_49 - .L_48)
.L_48:
        /*001c*/ 	.word	0x00000000
        /*0020*/ 	.short	0x0002
        /*0022*/ 	.short	0x0010
        /*0024*/ 	.byte	0x00, 0xf5, 0x21, 0x00


	//----- nvinfo : EIATTR_KPARAM_INFO
	.align		4
.L_49:
        /*0028*/ 	.byte	0x04, 0x17
        /*002a*/ 	.short	(.L_51 - .L_50)
.L_50:
        /*002c*/ 	.word	0x00000000
        /*0030*/ 	.short	0x0001
        /*0032*/ 	.short	0x0008
        /*0034*/ 	.byte	0x00, 0xf5, 0x21, 0x00


	//----- nvinfo : EIATTR_KPARAM_INFO
	.align		4
.L_51:
        /*0038*/ 	.byte	0x04, 0x17
        /*003a*/ 	.short	(.L_53 - .L_52)
.L_52:
        /*003c*/ 	.word	0x00000000
        /*0040*/ 	.short	0x0000
        /*0042*/ 	.short	0x0000
        /*0044*/ 	.byte	0x00, 0xf0, 0x11, 0x00


	//----- nvinfo : EIATTR_SPARSE_MMA_MASK
	.align		4
.L_53:
        /*0048*/ 	.byte	0x03, 0x50
        /*004a*/ 	.short	0x0000


	//----- nvinfo : EIATTR_WMMA_USED
	.align		4
        /*004c*/ 	.byte	0x01, 0x2b
	.zero		2


	//----- nvinfo : EIATTR_MAXREG_COUNT
	.align		4
        /*0050*/ 	.byte	0x03, 0x1b
        /*0052*/ 	.short	0x00ff


	//----- nvinfo : EIATTR_MERCURY_ISA_VERSION
	.align		4
        /*0054*/ 	.byte	0x03, 0x5f
        /*0056*/ 	.short	0x0101


	//----- nvinfo : EIATTR_VRC_CTA_INIT_COUNT
	.align		4
        /*0058*/ 	.byte	0x02, 0x4a
	.zero		1
	.zero		1


	//----- nvinfo : EIATTR_EXIT_INSTR_OFFSETS
	.align		4
        /*005c*/ 	.byte	0x04, 0x1c
        /*005e*/ 	.short	(.L_55 - .L_54)


	//   ....[0]....
.L_54:
        /*0060*/ 	.word	0x00000fe0


	//----- nvinfo : EIATTR_CRS_STACK_SIZE
	.align		4
.L_55:
        /*0064*/ 	.byte	0x04, 0x1e
        /*0066*/ 	.short	(.L_57 - .L_56)
.L_56:
        /*0068*/ 	.word	0x00000000


	//----- nvinfo : EIATTR_CBANK_PARAM_SIZE
	.align		4
.L_57:
        /*006c*/ 	.byte	0x03, 0x19
        /*006e*/ 	.short	0x0020


	//----- nvinfo : EIATTR_PARAM_CBANK
	.align		4
        /*0070*/ 	.byte	0x04, 0x0a
        /*0072*/ 	.short	(.L_59 - .L_58)
	.align		4
.L_58:
        /*0074*/ 	.word	index@(.nv.constant0._Z18tensor_core_matmuliP6__halfS0_S0_)
        /*0078*/ 	.short	0x0380
        /*007a*/ 	.short	0x0020


	//----- nvinfo : EIATTR_SW_WAR
	.align		4
.L_59:
        /*007c*/ 	.byte	0x04, 0x36
        /*007e*/ 	.short	(.L_61 - .L_60)
.L_60:
        /*0080*/ 	.word	0x00000008
.L_61:


//--------------------- .nv.info._Z12tiled_matmuliP6__halfS0_S0_ --------------------------
	.section	.nv.info._Z12tiled_matmuliP6__halfS0_S0_,"",@"SHT_CUDA_INFO"
	.sectionflags	@""
	.align	4


	//----- nvinfo : EIATTR_CUDA_API_VERSION
	.align		4
        /*0000*/ 	.byte	0x04, 0x37
        /*0002*/ 	.short	(.L_63 - .L_62)
.L_62:
        /*0004*/ 	.word	0x00000082


	//----- nvinfo : EIATTR_KPARAM_INFO
	.align		4
.L_63:
        /*0008*/ 	.byte	0x04, 0x17
        /*000a*/ 	.short	(.L_65 - .L_64)
.L_64:
        /*000c*/ 	.word	0x00000000
        /*0010*/ 	.short	0x0003
        /*0012*/ 	.short	0x0018
        /*0014*/ 	.byte	0x00, 0xf5, 0x21, 0x00


	//----- nvinfo : EIATTR_KPARAM_INFO
	.align		4
.L_65:
        /*0018*/ 	.byte	0x04, 0x17
        /*001a*/ 	.short	(.L_67 - .L_66)
.L_66:
        /*001c*/ 	.word	0x00000000
        /*0020*/ 	.short	0x0002
        /*0022*/ 	.short	0x0010
        /*0024*/ 	.byte	0x00, 0xf5, 0x21, 0x00


	//----- nvinfo : EIATTR_KPARAM_INFO
	.align		4
.L_67:
        /*0028*/ 	.byte	0x04, 0x17
        /*002a*/ 	.short	(.L_69 - .L_68)
.L_68:
        /*002c*/ 	.word	0x00000000
        /*0030*/ 	.short	0x0001
        /*0032*/ 	.short	0x0008
        /*0034*/ 	.byte	0x00, 0xf5, 0x21, 0x00


	//----- nvinfo : EIATTR_KPARAM_INFO
	.align		4
.L_69:
        /*0038*/ 	.byte	0x04, 0x17
        /*003a*/ 	.short	(.L_71 - .L_70)
.L_70:
        /*003c*/ 	.word	0x00000000
        /*0040*/ 	.short	0x0000
        /*0042*/ 	.short	0x0000
        /*0044*/ 	.byte	0x00, 0xf0, 0x11, 0x00


	//----- nvinfo : EIATTR_SPARSE_MMA_MASK
	.align		4
.L_71:
        /*0048*/ 	.byte	0x03, 0x50
        /*004a*/ 	.short	0x0000


	//----- nvinfo : EIATTR_MAXREG_COUNT
	.align		4
        /*004c*/ 	.byte	0x03, 0x1b
        /*004e*/ 	.short	0x00ff


	//----- nvinfo : EIATTR_NUM_BARRIERS
	.align		4
        /*0050*/ 	.byte	0x02, 0x4c
        /*0052*/ 	.byte	0x01
	.zero		1


	//----- nvinfo : EIATTR_MERCURY_ISA_VERSION
	.align		4
        /*0054*/ 	.byte	0x03, 0x5f
        /*0056*/ 	.short	0x0101


	//----- nvinfo : EIATTR_VRC_CTA_INIT_COUNT
	.align		4
        /*0058*/ 	.byte	0x02, 0x4a
	.zero		1
	.zero		1


	//----- nvinfo : EIATTR_EXIT_INSTR_OFFSETS
	.align		4
        /*005c*/ 	.byte	0x04, 0x1c
        /*005e*/ 	.short	(.L_73 - .L_72)


	//   ....[0]....
.L_72:
        /*0060*/ 	.word	0x00000be0


	//   ....[1]....
        /*0064*/ 	.word	0x00000c40


	//----- nvinfo : EIATTR_CBANK_PARAM_SIZE
	.align		4
.L_73:
        /*0068*/ 	.byte	0x03, 0x19
        /*006a*/ 	.short	0x0020


	//----- nvinfo : EIATTR_PARAM_CBANK
	.align		4
        /*006c*/ 	.byte	0x04, 0x0a
        /*006e*/ 	.short	(.L_75 - .L_74)
	.align		4
.L_74:
        /*0070*/ 	.word	index@(.nv.constant0._Z12tiled_matmuliP6__halfS0_S0_)
        /*0074*/ 	.short	0x0380
        /*0076*/ 	.short	0x0020


	//----- nvinfo : EIATTR_SW_WAR
	.align		4
.L_75:
        /*0078*/ 	.byte	0x04, 0x36
        /*007a*/ 	.short	(.L_77 - .L_76)
.L_76:
        /*007c*/ 	.word	0x00000008
.L_77:


//--------------------- .nv.info._Z11matmul_elemiP6__halfS0_S0_ --------------------------
	.section	.nv.info._Z11matmul_elemiP6__halfS0_S0_,"",@"SHT_CUDA_INFO"
	.sectionflags	@""
	.align	4


	//----- nvinfo : EIATTR_CUDA_API_VERSION
	.align		4
        /*0000*/ 	.byte	0x04, 0x37
        /*0002*/ 	.short	(.L_79 - .L_78)
.L_78:
        /*0004*/ 	.word	0x00000082


	//----- nvinfo : EIATTR_KPARAM_INFO
	.align		4
.L_79:
        /*0008*/ 	.byte	0x04, 0x17
        /*000a*/ 	.short	(.L_81 - .L_80)
.L_80:
        /*000c*/ 	.word	0x00000000
        /*0010*/ 	.short	0x0003
        /*0012*/ 	.short	0x0018
        /*0014*/ 	.byte	0x00, 0xf5, 0x21, 0x00


	//----- nvinfo : EIATTR_KPARAM_INFO
	.align		4
.L_81:
        /*0018*/ 	.byte	0x04, 0x17
        /*001a*/ 	.short	(.L_83 - .L_82)
.L_82:
        /*001c*/ 	.word	0x00000000
        /*0020*/ 	.short	0x0002
        /*0022*/ 	.short	0x0010
        /*0024*/ 	.byte	0x00, 0xf5, 0x21, 0x00


	//----- nvinfo : EIATTR_KPARAM_INFO
	.align		4
.L_83:
        /*0028*/ 	.byte	0x04, 0x17
        /*002a*/ 	.short	(.L_85 - .L_84)
.L_84:
        /*002c*/ 	.word	0x00000000
        /*0030*/ 	.short	0x0001
        /*0032*/ 	.short	0x0008
        /*0034*/ 	.byte	0x00, 0xf5, 0x21, 0x00


	//----- nvinfo : EIATTR_KPARAM_INFO
	.align		4
.L_85:
        /*0038*/ 	.byte	0x04, 0x17
        /*003a*/ 	.short	(.L_87 - .L_86)
.L_86:
        /*003c*/ 	.word	0x00000000
        /*0040*/ 	.short	0x0000
        /*0042*/ 	.short	0x0000
        /*0044*/ 	.byte	0x00, 0xf0, 0x11, 0x00


	//----- nvinfo : EIATTR_SPARSE_MMA_MASK
	.align		4
.L_87:
        /*0048*/ 	.byte	0x03, 0x50
        /*004a*/ 	.short	0x0000


	//----- nvinfo : EIATTR_MAXREG_COUNT
	.align		4
        /*004c*/ 	.byte	0x03, 0x1b
        /*004e*/ 	.short	0x00ff


	//----- nvinfo : EIATTR_MERCURY_ISA_VERSION
	.align		4
        /*0050*/ 	.byte	0x03, 0x5f
        /*0052*/ 	.short	0x0101


	//----- nvinfo : EIATTR_VRC_CTA_INIT_COUNT
	.align		4
        /*0054*/ 	.byte	0x02, 0x4a
	.zero		1
	.zero		1


	//----- nvinfo : EIATTR_EXIT_INSTR_OFFSETS
	.align		4
        /*0058*/ 	.byte	0x04, 0x1c
        /*005a*/ 	.short	(.L_89 - .L_88)


	//   ....[0]....
.L_88:
        /*005c*/ 	.word	0x000000c0


	//   ....[1]....
        /*0060*/ 	.word	0x00000c10


	//----- nvinfo : EIATTR_CBANK_PARAM_SIZE
	.align		4
.L_89:
        /*0064*/ 	.byte	0x03, 0x19
        /*0066*/ 	.short	0x0020


	//----- nvinfo : EIATTR_PARAM_CBANK
	.align		4
        /*0068*/ 	.byte	0x04, 0x0a
        /*006a*/ 	.short	(.L_91 - .L_90)
	.align		4
.L_90:
        /*006c*/ 	.word	index@(.nv.constant0._Z11matmul_elemiP6__halfS0_S0_)
        /*0070*/ 	.short	0x0380
        /*0072*/ 	.short	0x0020


	//----- nvinfo : EIATTR_SW_WAR
	.align		4
.L_91:
        /*0074*/ 	.byte	0x04, 0x36
        /*0076*/ 	.short	(.L_93 - .L_92)
.L_92:
        /*0078*/ 	.word	0x00000008
.L_93:


//--------------------- .nv.callgraph             --------------------------
	.section	.nv.callgraph,"",@"SHT_CUDA_CALLGRAPH"
	.align	4
	.sectionentsize	8
	.align		4
        /*0000*/ 	.word	0x00000000
	.align		4
        /*0004*/ 	.word	0xffffffff
	.align		4
        /*0008*/ 	.word	0x00000000
	.align		4
        /*000c*/ 	.word	0xfffffffe
	.align		4
        /*0010*/ 	.word	0x00000000
	.align		4
        /*0014*/ 	.word	0xfffffffd
	.align		4
        /*0018*/ 	.word	0x00000000
	.align		4
        /*001c*/ 	.word	0xfffffffc


//--------------------- .text._Z23tensor_core_matmul_smemILi32ELi8EEviP6__halfS1_S1_ --------------------------
	.section	.text._Z23tensor_core_matmul_smemILi32ELi8EEviP6__halfS1_S1_,"ax",@progbits
	.align	128
        .global         _Z23tensor_core_matmul_smemILi32ELi8EEviP6__halfS1_S1_
        .type           _Z23tensor_core_matmul_smemILi32ELi8EEviP6__halfS1_S1_,@function
        .size           _Z23tensor_core_matmul_smemILi32ELi8EEviP6__halfS1_S1_,(.L_x_63 - _Z23tensor_core_matmul_smemILi32ELi8EEviP6__halfS1_S1_)
        .other          _Z23tensor_core_matmul_smemILi32ELi8EEviP6__halfS1_S1_,@"STO_CUDA_ENTRY STV_DEFAULT"
_Z23tensor_core_matmul_smemILi32ELi8EEviP6__halfS1_S1_:
.text._Z23tensor_core_matmul_smemILi32ELi8EEviP6__halfS1_S1_:
[----:B------:R-:W-:Y:S01]  /*0000*/  LDC R1, c[0x0][0x37c] ;  /* 0x0000df00ff017b82 */ /* 0x000fe20000000800 */
[----:B------:R-:W0:Y:S01]  /*0010*/  LDCU UR5, c[0x0][0x380] ;  /* 0x00007000ff0577ac */ /* 0x000e220008000800 */
[----:B------:R-:W1:Y:S06]  /*0020*/  S2R R3, SR_TID.X ;  /* 0x0000000000037919 */ /* 0x000e6c0000002100 */
[----:B------:R-:W1:Y:S01]  /*0030*/  S2UR UR4, SR_CTAID.X ;  /* 0x00000000000479c3 */ /* 0x000e620000002500 */
[----:B------:R-:W-:Y:S01]  /*0040*/  CS2R R6, SRZ ;  /* 0x0000000000067805 */ /* 0x000fe2000001ff00 */
[----:B------:R-:W2:Y:S01]  /*0050*/  LDCU.64 UR6, c[0x0][0x358] ;  /* 0x00006b00ff0677ac */ /* 0x000ea20008000a00 */
[----:B------:R-:W3:Y:S05]  /*0060*/  S2R R5, SR_TID.Y ;  /* 0x0000000000057919 */ /* 0x000eea0000002200 */
[----:B------:R-:W1:Y:S01]  /*0070*/  LDC R16, c[0x0][0x360] ;  /* 0x0000d800ff107b82 */ /* 0x000e620000000800 */
[----:B0-----:R-:W-:-:S07]  /*0080*/  IMAD.U32 R0, RZ, RZ, UR5 ;  /* 0x00000005ff007e24 */ /* 0x001fce000f8e00ff */
[----:B------:R-:W3:Y:S01]  /*0090*/  S2UR UR5, SR_CTAID.Y ;  /* 0x00000000000579c3 */ /* 0x000ee20000002600 */
[----:B------:R-:W-:-:S07]  /*00a0*/  I2FP.F32.S32 R2, R0 ;  /* 0x0000000000027245 */ /* 0x000fce0000201400 */
[----:B------:R-:W3:Y:S01]  /*00b0*/  LDC R22, c[0x0][0x364] ;  /* 0x0000d900ff167b82 */ /* 0x000ee20000000800 */
[----:B------:R-:W-:-:S06]  /*00c0*/  FMUL R19, R2, 0.001953125 ;  /* 0x3b00000002137820 */ /* 0x000fcc0000400000 */
[----:B------:R-:W0:Y:S01]  /*00d0*/  FRND.CEIL R19, R19 ;  /* 0x0000001300137307 */ /* 0x000e220000209000 */
[----:B-1----:R-:W-:-:S05]  /*00e0*/  IMAD R2, R16, UR4, R3 ;  /* 0x0000000410027c24 */ /* 0x002fca000f8e0203 */
[----:B------:R-:W-:-:S04]  /*00f0*/  SHF.R.U32.HI R2, RZ, 0x1, R2 ;  /* 0x00000001ff027819 */ /* 0x000fc80000011602 */
[----:B------:R-:W-:Y:S02]  /*0100*/  LOP3.LUT R21, R2, 0x7ffffff0, RZ, 0xc0, !PT ;  /* 0x7ffffff002157812 */ /* 0x000fe400078ec0ff */
[----:B0-----:R-:W-:Y:S01]  /*0110*/  FSETP.GT.AND P0, PT, R19, RZ, PT ;  /* 0x000000ff1300720b */ /* 0x001fe20003f04000 */
[----:B---3--:R-:W-:Y:S01]  /*0120*/  IMAD R22, R22, UR5, R5 ;  /* 0x0000000516167c24 */ /* 0x008fe2000f8e0205 */
[----:B------:R-:W-:-:S11]  /*0130*/  CS2R R4, SRZ ;  /* 0x0000000000047805 */ /* 0x000fd6000001ff00 */
[----:B--2---:R-:W-:Y:S05]  /*0140*/  @!P0 BRA `(.L_x_0) ;  /* 0x0000004800cc8947 */ /* 0x004fea0003800000 */
[C---:B------:R-:W-:Y:S01]  /*0150*/  IMAD.IADD R2, R16.reuse, 0x1, R3 ;  /* 0x0000000110027824 */ /* 0x040fe200078e0203 */
[----:B------:R-:W-:Y:S01]  /*0160*/  MOV R8, 0x1d0 ;  /* 0x000001d000087802 */ /* 0x000fe20000000f00 */
[----:B------:R-:W-:Y:S01]  /*0170*/  IMAD R18, R21, R0, RZ ;  /* 0x0000000015127224 */ /* 0x000fe200078e02ff */
[----:B------:R-:W-:Y:S01]  /*0180*/  LOP3.LUT R0, R16, 0xffff, RZ, 0xc0, !PT ;  /* 0x0000ffff10007812 */ /* 0x000fe200078ec0ff */
[----:B------:R-:W-:Y:S01]  /*0190*/  IMAD.SHL.U32 R20, R22, 0x10, RZ ;  /* 0x0000001016147824 */ /* 0x000fe200078e00ff */
[----:B------:R-:W-:-:S04]  /*01a0*/  LOP3.LUT R2, R2, 0x1fff, RZ, 0x3c, !PT ;  /* 0x00001fff02027812 */ /* 0x000fc800078e3cff */
[----:B------:R-:W-:-:S07]  /*01b0*/  LOP3.LUT R2, R2, 0xffff, RZ, 0xc0, !PT ;  /* 0x0000ffff02027812 */ /* 0x000fce00078ec0ff */
[----:B------:R-:W-:Y:S05]  /*01c0*/  CALL.REL.NOINC `($__internal_0_$__cuda_sm20_div_u16) ;  /* 0x0000004c000c7944 */ /* 0x000fea0003c00000 */
[----:B------:R-:W-:Y:S01]  /*01d0*/  LOP3.LUT R2, R0, 0x3, RZ, 0xc0, !PT ;  /* 0x0000000300027812 */ /* 0x000fe200078ec0ff */
[----:B------:R-:W-:Y:S01]  /*01e0*/  IMAD.MOV.U32 R17, RZ, RZ, RZ ;  /* 0x000000ffff117224 */ /* 0x000fe200078e00ff */
[----:B------:R-:W-:Y:S01]  /*01f0*/  CS2R R4, SRZ ;  /* 0x0000000000047805 */ /* 0x000fe2000001ff00 */
[----:B------:R-:W-:-:S07]  /*0200*/  IMAD.MOV.U32 R6, RZ, RZ, RZ ;  /* 0x000000ffff067224 */ /* 0x000fce00078e00ff */
.L_x_41:
[----:B------:R-:W-:Y:S01]  /*0210*/  ISETP.NE.AND P0, PT, R2, 0x2, PT ;  /* 0x000000020200780c */ /* 0x000fe20003f05270 */
[----:B------:R-:W-:Y:S01]  /*0220*/  BSSY.RECONVERGENT B0, `(.L_x_1) ;  /* 0x0000034000007945 */ /* 0x000fe20003800200 */
[----:B------:R-:W-:Y:S02]  /*0230*/  IMAD.SHL.U32 R26, R17, 0x200, RZ ;  /* 0x00000200111a7824 */ /* 0x000fe400078e00ff */
[----:B------:R-:W-:-:S09]  /*0240*/  IMAD.MOV.U32 R27, RZ, RZ, R3 ;  /* 0x000000ffff1b7224 */ /* 0x000fd200078e0003 */
[----:B------:R-:W-:Y:S05]  /*0250*/  @!P0 BRA `(.L_x_2) ;  /* 0x0000000000c08947 */ /* 0x000fea0003800000 */
[----:B------:R-:W0:Y:S01]  /*0260*/  LDC R0, c[0x0][0x380] ;  /* 0x0000e000ff007b82 */ /* 0x000e220000000800 */
[--C-:B------:R-:W-:Y:S01]  /*0270*/  LOP3.LUT R10, R20, 0xf, R3.reuse, 0xf8, !PT ;  /* 0x0000000f140a7812 */ /* 0x100fe200078ef803 */
[----:B------:R-:W-:Y:S01]  /*0280*/  UMOV UR4, 0x400 ;  /* 0x0000040000047882 */ /* 0x000fe20000000000 */
[----:B------:R-:W-:Y:S01]  /*0290*/  LEA.HI R13, R3, R26, RZ, 0x1c ;  /* 0x0000001a030d7211 */ /* 0x000fe200078fe0ff */
[----:B------:R-:W-:Y:S01]  /*02a0*/  BSSY.RECONVERGENT B1, `(.L_x_3) ;  /* 0x000000e000017945 */ /* 0x000fe20003800200 */
[----:B------:R-:W-:Y:S01]  /*02b0*/  ISETP.NE.AND P1, PT, R2, 0x3, PT ;  /* 0x000000030200780c */ /* 0x000fe20003f25270 */
[----:B------:R-:W-:Y:S01]  /*02c0*/  IMAD.IADD R27, R16, 0x1, R3 ;  /* 0x00000001101b7824 */ /* 0x000fe200078e0203 */
[----:B------:R-:W-:Y:S01]  /*02d0*/  VIMNMX R9, PT, PT, R10, R13, !PT ;  /* 0x0000000d0a097248 */ /* 0x000fe20007fe0100 */
[----:B------:R-:W1:Y:S03]  /*02e0*/  S2UR UR5, SR_CgaCtaId ;  /* 0x00000000000579c3 */ /* 0x000e660000008800 */
[----:B0-----:R-:W-:Y:S01]  /*02f0*/  ISETP.GE.AND P0, PT, R9, R0, PT ;  /* 0x000000000900720c */ /* 0x001fe20003f06270 */
[----:B-1----:R-:W-:-:S06]  /*0300*/  ULEA UR4, UR5, UR4, 0x18 ;  /* 0x0000000405047291 */ /* 0x002fcc000f8ec0ff */
[----:B------:R-:W-:-:S06]  /*0310*/  LEA R11, R3, UR4, 0x1 ;  /* 0x00000004030b7c11 */ /* 0x000fcc000f8e08ff */
[----:B------:R-:W-:Y:S05]  /*0320*/  @P0 BRA `(.L_x_4) ;  /* 0x0000000000140947 */ /* 0x000fea0003800000 */
[----:B------:R-:W0:Y:S01]  /*0330*/  LDC.64 R8, c[0x0][0x390] ;  /* 0x0000e400ff087b82 */ /* 0x000e220000000a00 */
[----:B------:R-:W-:-:S04]  /*0340*/  IMAD R13, R13, R0, R10 ;  /* 0x000000000d0d7224 */ /* 0x000fc800078e020a */
[----:B0-----:R-:W-:-:S06]  /*0350*/  IMAD.WIDE R8, R13, 0x2, R8 ;  /* 0x000000020d087825 */ /* 0x001fcc00078e0208 */
[----:B------:R-:W2:Y:S04]  /*0360*/  LDG.E.U16 R8, desc[UR6][R8.64] ;  /* 0x0000000608087981 */ /* 0x000ea8000c1e1500 */
[----:B--2---:R0:W-:Y:S02]  /*0370*/  STS.U16 [R11], R8 ;  /* 0x000000080b007388 */ /* 0x0041e40000000400 */
.L_x_4:
[----:B------:R-:W-:Y:S05]  /*0380*/  BSYNC.RECONVERGENT B1 ;  /* 0x0000000000017941 */ /* 0x000fea0003800200 */
.L_x_3:
[----:B------:R-:W-:Y:S05]  /*0390*/  @!P1 BRA `(.L_x_2) ;  /* 0x0000000000709947 */ /* 0x000fea0003800000 */
[----:B------:R-:W-:Y:S01]  /*03a0*/  LOP3.LUT R10, R20, 0xf, R27, 0xf8, !PT ;  /* 0x0000000f140a7812 */ /* 0x000fe200078ef81b */
[----:B------:R-:W-:Y:S01]  /*03b0*/  BSSY.RECONVERGENT B1, `(.L_x_5) ;  /* 0x000000d000017945 */ /* 0x000fe20003800200 */
[C---:B------:R-:W-:Y:S01]  /*03c0*/  LEA.HI R13, R27.reuse, R26, RZ, 0x1c ;  /* 0x0000001a1b0d7211 */ /* 0x040fe200078fe0ff */
[----:B------:R-:W-:Y:S01]  /*03d0*/  IMAD.IADD R27, R27, 0x1, R16 ;  /* 0x000000011b1b7824 */ /* 0x000fe200078e0210 */
[----:B------:R-:W-:Y:S01]  /*03e0*/  ISETP.NE.AND P1, PT, R2, RZ, PT ;  /* 0x000000ff0200720c */ /* 0x000fe20003f25270 */
[----:B0-----:R-:W-:Y:S01]  /*03f0*/  IMAD R11, R16, 0x2, R11 ;  /* 0x00000002100b7824 */ /* 0x001fe200078e020b */
[----:B------:R-:W-:-:S04]  /*0400*/  VIMNMX R9, PT, PT, R10, R13, !PT ;  /* 0x0000000d0a097248 */ /* 0x000fc80007fe0100 */
[----:B------:R-:W-:-:S13]  /*0410*/  ISETP.GE.AND P0, PT, R9, R0, PT ;  /* 0x000000000900720c */ /* 0x000fda0003f06270 */
[----:B------:R-:W-:Y:S05]  /*0420*/  @P0 BRA `(.L_x_6) ;  /* 0x0000000000140947 */ /* 0x000fea0003800000 */
[----:B------:R-:W0:Y:S01]  /*0430*/  LDC.64 R8, c[0x0][0x390] ;  /* 0x0000e400ff087b82 */ /* 0x000e220000000a00 */
[----:B------:R-:W-:-:S04]  /*0440*/  IMAD R13, R13, R0, R10 ;  /* 0x000000000d0d7224 */ /* 0x000fc800078e020a */
[----:B0-----:R-:W-:-:S06]  /*0450*/  IMAD.WIDE R8, R13, 0x2, R8 ;  /* 0x000000020d087825 */ /* 0x001fcc00078e0208 */
[----:B------:R-:W2:Y:S04]  /*0460*/  LDG.E.U16 R8, desc[UR6][R8.64] ;  /* 0x0000000608087981 */ /* 0x000ea8000c1e1500 */
[----:B--2---:R0:W-:Y:S02]  /*0470*/  STS.U16 [R11], R8 ;  /* 0x000000080b007388 */ /* 0x0041e40000000400 */
.L_x_6:
[----:B------:R-:W-:Y:S05]  /*0480*/  BSYNC.RECONVERGENT B1 ;  /* 0x0000000000017941 */ /* 0x000fea0003800200 */
.L_x_5:
[----:B------:R-:W-:Y:S05]  /*0490*/  @!P1 BRA `(.L_x_2) ;  /* 0x0000000000309947 */ /* 0x000fea0003800000 */
[----:B------:R-:W-:Y:S02]  /*04a0*/  LOP3.LUT R10, R20, 0xf, R27, 0xf8, !PT ;  /* 0x0000000f140a7812 */ /* 0x000fe400078ef81b */
[C---:B------:R-:W-:Y:S01]  /*04b0*/  LEA.HI R13, R27.reuse, R26, RZ, 0x1c ;  /* 0x0000001a1b0d7211 */ /* 0x040fe200078fe0ff */
[----:B------:R-:W-:-:S03]  /*04c0*/  IMAD.IADD R27, R27, 0x1, R16 ;  /* 0x000000011b1b7824 */ /* 0x000fc600078e0210 */
[----:B------:R-:W-:-:S04]  /*04d0*/  VIMNMX R9, PT, PT, R10, R13, !PT ;  /* 0x0000000d0a097248 */ /* 0x000fc80007fe0100 */
[----:B------:R-:W-:-:S13]  /*04e0*/  ISETP.GE.AND P0, PT, R9, R0, PT ;  /* 0x000000000900720c */ /* 0x000fda0003f06270 */
[----:B------:R-:W-:Y:S05]  /*04f0*/  @P0 BRA `(.L_x_2) ;  /* 0x0000000000180947 */ /* 0x000fea0003800000 */
[----:B0-----:R-:W0:Y:S01]  /*0500*/  LDC.64 R8, c[0x0][0x390] ;  /* 0x0000e400ff087b82 */ /* 0x001e220000000a00 */
[----:B------:R-:W-:-:S04]  /*0510*/  IMAD R13, R13, R0, R10 ;  /* 0x000000000d0d7224 */ /* 0x000fc800078e020a */
[----:B0-----:R-:W-:-:S06]  /*0520*/  IMAD.WIDE R8, R13, 0x2, R8 ;  /* 0x000000020d087825 */ /* 0x001fcc00078e0208 */
[----:B------:R-:W2:Y:S01]  /*0530*/  LDG.E.U16 R8, desc[UR6][R8.64] ;  /* 0x0000000608087981 */ /* 0x000ea2000c1e1500 */
[----:B------:R-:W-:-:S05]  /*0540*/  IMAD R11, R16, 0x2, R11 ;  /* 0x00000002100b7824 */ /* 0x000fca00078e020b */
[----:B--2---:R1:W-:Y:S02]  /*0550*/  STS.U16 [R11], R8 ;  /* 0x000000080b007388 */ /* 0x0043e40000000400 */
.L_x_2:
[----:B------:R-:W-:Y:S05]  /*0560*/  BSYNC.RECONVERGENT B0 ;  /* 0x0000000000007941 */ /* 0x000fea0003800200 */
.L_x_1:
[----:B------:R-:W2:Y:S01]  /*0570*/  S2UR UR5, SR_CgaCtaId ;  /* 0x00000000000579c3 */ /* 0x000ea20000008800 */
[----:B------:R-:W-:Y:S01]  /*0580*/  UMOV UR4, 0x400 ;  /* 0x0000040000047882 */ /* 0x000fe20000000000 */
[----:B------:R-:W-:Y:S01]  /*0590*/  BSSY.RECONVERGENT B0, `(.L_x_7) ;  /* 0x0000043000007945 */ /* 0x000fe20003800200 */
[--C-:B------:R-:W-:Y:S01]  /*05a0*/  IMAD R25, R16, 0x2, R27.reuse ;  /* 0x0000000210197824 */ /* 0x100fe200078e021b */
[----:B------:R-:W3:Y:S01]  /*05b0*/  LDCU UR8, c[0x0][0x380] ;  /* 0x00007000ff0877ac */ /* 0x000ee20008000800 */
[--C-:B------:R-:W-:Y:S02]  /*05c0*/  IMAD.MOV.U32 R10, RZ, RZ, R27.reuse ;  /* 0x000000ffff0a7224 */ /* 0x100fe400078e001b */
[--C-:B------:R-:W-:Y:S02]  /*05d0*/  IMAD.MOV.U32 R12, RZ, RZ, R27.reuse ;  /* 0x000000ffff0c7224 */ /* 0x100fe400078e001b */
[--C-:B------:R-:W-:Y:S02]  /*05e0*/  IMAD.MOV.U32 R14, RZ, RZ, R27.reuse ;  /* 0x000000ffff0e7224 */ /* 0x100fe400078e001b */
[----:B------:R-:W-:-:S02]  /*05f0*/  IMAD.MOV.U32 R15, RZ, RZ, R27 ;  /* 0x000000ffff0f7224 */ /* 0x000fc400078e001b */
[----:B------:R-:W-:Y:S02]  /*0600*/  IMAD R13, R16, 0x3, R27 ;  /* 0x00000003100d7824 */ /* 0x000fe400078e021b */
[----:B01----:R-:W-:Y:S01]  /*0610*/  IMAD.IADD R11, R27, 0x1, R16 ;  /* 0x000000011b0b7824 */ /* 0x003fe200078e0210 */
[----:B--2---:R-:W-:-:S06]  /*0620*/  ULEA UR4, UR5, UR4, 0x18 ;  /* 0x0000000405047291 */ /* 0x004fcc000f8ec0ff */
[----:B---3--:R-:W-:-:S07]  /*0630*/  IMAD.U32 R23, RZ, RZ, UR4 ;  /* 0x00000004ff177e24 */ /* 0x008fce000f8e00ff */
.L_x_8:
[C---:B------:R-:W-:Y:S01]  /*0640*/  LOP3.LUT R9, R27.reuse, 0xf, RZ, 0xc0, !PT ;  /* 0x0000000f1b097812 */ /* 0x040fe200078ec0ff */
[----:B------:R-:W-:Y:S01]  /*0650*/  IMAD.U32 R0, RZ, RZ, UR8 ;  /* 0x00000008ff007e24 */ /* 0x000fe2000f8e00ff */
[----:B------:R-:W-:-:S03]  /*0660*/  LEA.HI R29, R27, R26, RZ, 0x1c ;  /* 0x0000001a1b1d7211 */ /* 0x000fc600078fe0ff */
[----:B------:R-:W-:-:S05]  /*0670*/  IMAD.IADD R8, R20, 0x1, R9 ;  /* 0x0000000114087824 */ /* 0x000fca00078e0209 */
[----:B------:R-:W-:-:S04]  /*0680*/  VIMNMX R9, PT, PT, R29, R8, !PT ;  /* 0x000000081d097248 */ /* 0x000fc80007fe0100 */
[----:B------:R-:W-:-:S13]  /*0690*/  ISETP.GE.AND P0, PT, R9, R0, PT ;  /* 0x000000000900720c */ /* 0x000fda0003f06270 */
[----:B------:R-:W-:Y:S02]  /*06a0*/  @!P0 IMAD R29, R29, R0, R8 ;  /* 0x000000001d1d8224 */ /* 0x000fe400078e0208 */
[----:B------:R-:W0:Y:S02]  /*06b0*/  @!P0 LDC.64 R8, c[0x0][0x390] ;  /* 0x0000e400ff088b82 */ /* 0x000e240000000a00 */
[----:B0-----:R-:W-:-:S06]  /*06c0*/  @!P0 IMAD.WIDE R8, R29, 0x2, R8 ;  /* 0x000000021d088825 */ /* 0x001fcc00078e0208 */
[----:B------:R0:W2:Y:S01]  /*06d0*/  @!P0 LDG.E.U16 R9, desc[UR6][R8.64] ;  /* 0x0000000608098981 */ /* 0x0000a2000c1e1500 */
[----:B------:R-:W-:Y:S01]  /*06e0*/  LOP3.LUT R29, R11, 0xf, RZ, 0xc0, !PT ;  /* 0x0000000f0b1d7812 */ /* 0x000fe200078ec0ff */
[----:B------:R-:W-:Y:S01]  /*06f0*/  @!P0 IMAD R24, R15, 0x2, R23 ;  /* 0x000000020f188824 */ /* 0x000fe200078e0217 */
[----:B------:R-:W-:-:S03]  /*0700*/  LEA.HI R28, R11, R26, RZ, 0x1c ;  /* 0x0000001a0b1c7211 */ /* 0x000fc600078fe0ff */
[----:B0-----:R-:W-:-:S05]  /*0710*/  IMAD.IADD R8, R20, 0x1, R29 ;  /* 0x0000000114087824 */ /* 0x001fca00078e021d */
[----:B------:R-:W-:Y:S01]  /*0720*/  VIMNMX R29, PT, PT, R28, R8, !PT ;  /* 0x000000081c1d7248 */ /* 0x000fe20007fe0100 */
[----:B--2---:R0:W-:Y:S03]  /*0730*/  @!P0 STS.U16 [R24], R9 ;  /* 0x0000000918008388 */ /* 0x0041e60000000400 */
[----:B------:R-:W-:-:S13]  /*0740*/  ISETP.GE.AND P0, PT, R29, R0, PT ;  /* 0x000000001d00720c */ /* 0x000fda0003f06270 */
[----:B------:R-:W-:Y:S02]  /*0750*/  @!P0 IMAD R29, R28, R0, R8 ;  /* 0x000000001c1d8224 */ /* 0x000fe400078e0208 */
[----:B0-----:R-:W0:Y:S02]  /*0760*/  @!P0 LDC.64 R8, c[0x0][0x390] ;  /* 0x0000e400ff088b82 */ /* 0x001e240000000a00 */
[----:B0-----:R-:W-:-:S06]  /*0770*/  @!P0 IMAD.WIDE R28, R29, 0x2, R8 ;  /* 0x000000021d1c8825 */ /* 0x001fcc00078e0208 */
[----:B------:R0:W2:Y:S01]  /*0780*/  @!P0 LDG.E.U16 R29, desc[UR6][R28.64] ;  /* 0x000000061c1d8981 */ /* 0x0000a2000c1e1500 */
[----:B------:R-:W-:Y:S01]  /*0790*/  LOP3.LUT R9, R25, 0xf, RZ, 0xc0, !PT ;  /* 0x0000000f19097812 */ /* 0x000fe200078ec0ff */
[----:B------:R-:W-:-:S04]  /*07a0*/  @!P0 IMAD R8, R16, 0x2, R23 ;  /* 0x0000000210088824 */ /* 0x000fc800078e0217 */
[----:B------:R-:W-:Y:S01]  /*07b0*/  @!P0 IMAD R24, R14, 0x2, R8 ;  /* 0x000000020e188824 */ /* 0x000fe200078e0208 */
[----:B------:R-:W-:Y:S01]  /*07c0*/  LEA.HI R8, R25, R26, RZ, 0x1c ;  /* 0x0000001a19087211 */ /* 0x000fe200078fe0ff */
[----:B0-----:R-:W-:-:S05]  /*07d0*/  IMAD.IADD R28, R20, 0x1, R9 ;  /* 0x00000001141c7824 */ /* 0x001fca00078e0209 */
[----:B------:R-:W-:Y:S01]  /*07e0*/  VIMNMX R9, PT, PT, R8, R28, !PT ;  /* 0x0000001c08097248 */ /* 0x000fe20007fe0100 */
[----:B--2---:R0:W-:Y:S03]  /*07f0*/  @!P0 STS.U16 [R24], R29 ;  /* 0x0000001d18008388 */ /* 0x0041e60000000400 */
[----:B------:R-:W-:-:S13]  /*0800*/  ISETP.GE.AND P0, PT, R9, R0, PT ;  /* 0x000000000900720c */ /* 0x000fda0003f06270 */
[----:B------:R-:W-:Y:S02]  /*0810*/  @!P0 IMAD R28, R8, R0, R28 ;  /* 0x00000000081c8224 */ /* 0x000fe400078e021c */
[----:B------:R-:W0:Y:S02]  /*0820*/  @!P0 LDC.64 R8, c[0x0][0x390] ;  /* 0x0000e400ff088b82 */ /* 0x000e240000000a00 */
[----:B0-----:R-:W-:-:S06]  /*0830*/  @!P0 IMAD.WIDE R28, R28, 0x2, R8 ;  /* 0x000000021c1c8825 */ /* 0x001fcc00078e0208 */
[----:B------:R0:W2:Y:S01]  /*0840*/  @!P0 LDG.E.U16 R28, desc[UR6][R28.64] ;  /* 0x000000061c1c8981 */ /* 0x0000a2000c1e1500 */
[----:B------:R-:W-:Y:S01]  /*0850*/  @!P0 IMAD R9, R16, 0x4, R23 ;  /* 0x0000000410098824 */ /* 0x000fe200078e0217 */
[----:B------:R-:W-:-:S03]  /*0860*/  LEA.HI R8, R13, R26, RZ, 0x1c ;  /* 0x0000001a0d087211 */ /* 0x000fc600078fe0ff */
[----:B------:R-:W-:Y:S01]  /*0870*/  @!P0 IMAD R24, R12, 0x2, R9 ;  /* 0x000000020c188824 */ /* 0x000fe200078e0209 */
[----:B------:R-:W-:-:S05]  /*0880*/  LOP3.LUT R9, R13, 0xf, RZ, 0xc0, !PT ;  /* 0x0000000f0d097812 */ /* 0x000fca00078ec0ff */
[----:B0-----:R-:W-:-:S05]  /*0890*/  IMAD.IADD R29, R20, 0x1, R9 ;  /* 0x00000001141d7824 */ /* 0x001fca00078e0209 */
[----:B------:R-:W-:Y:S01]  /*08a0*/  VIMNMX R9, PT, PT, R8, R29, !PT ;  /* 0x0000001d08097248 */ /* 0x000fe20007fe0100 */
[----:B--2---:R0:W-:Y:S03]  /*08b0*/  @!P0 STS.U16 [R24], R28 ;  /* 0x0000001c18008388 */ /* 0x0041e60000000400 */
[----:B------:R-:W-:-:S13]  /*08c0*/  ISETP.GE.AND P0, PT, R9, R0, PT ;  /* 0x000000000900720c */ /* 0x000fda0003f06270 */
[----:B------:R-:W-:Y:S02]  /*08d0*/  @!P0 IMAD R29, R8, R0, R29 ;  /* 0x00000000081d8224 */ /* 0x000fe400078e021d */
[----:B------:R-:W1:Y:S02]  /*08e0*/  @!P0 LDC.64 R8, c[0x0][0x390] ;  /* 0x0000e400ff088b82 */ /* 0x000e640000000a00 */
[----:B-1----:R-:W-:-:S06]  /*08f0*/  @!P0 IMAD.WIDE R8, R29, 0x2, R8 ;  /* 0x000000021d088825 */ /* 0x002fcc00078e0208 */
[----:B------:R-:W2:Y:S01]  /*0900*/  @!P0 LDG.E.U16 R8, desc[UR6][R8.64] ;  /* 0x0000000608088981 */ /* 0x000ea2000c1e1500 */
[C---:B------:R-:W-:Y:S01]  /*0910*/  @!P0 IMAD R29, R16.reuse, 0x6, R23 ;  /* 0x00000006101d8824 */ /* 0x040fe200078e0217 */
[C-C-:B------:R-:W-:Y:S01]  /*0920*/  IADD3 R27, PT, PT, R16.reuse, R27, R16.reuse ;  /* 0x0000001b101b7210 */ /* 0x140fe20007ffe010 */
[----:B------:R-:W-:Y:S02]  /*0930*/  IMAD R11, R16, 0x4, R11 ;  /* 0x00000004100b7824 */ /* 0x000fe400078e020b */
[----:B------:R-:W-:Y:S01]  /*0940*/  @!P0 IMAD R29, R10, 0x2, R29 ;  /* 0x000000020a1d8824 */ /* 0x000fe200078e021d */
[C---:B------:R-:W-:Y:S01]  /*0950*/  IADD3 R27, PT, PT, R16.reuse, R27, R16 ;  /* 0x0000001b101b7210 */ /* 0x040fe20007ffe010 */
[C---:B------:R-:W-:Y:S02]  /*0960*/  IMAD R25, R16.reuse, 0x4, R25 ;  /* 0x0000000410197824 */ /* 0x040fe400078e0219 */
[C---:B------:R-:W-:Y:S02]  /*0970*/  IMAD R13, R16.reuse, 0x4, R13 ;  /* 0x00000004100d7824 */ /* 0x040fe400078e020d */
[----:B------:R-:W-:Y:S01]  /*0980*/  IMAD R23, R16, 0x8, R23 ;  /* 0x0000000810177824 */ /* 0x000fe200078e0217 */
[----:B--2---:R0:W-:Y:S01]  /*0990*/  @!P0 STS.U16 [R29], R8 ;  /* 0x000000081d008388 */ /* 0x0041e20000000400 */
[----:B------:R-:W-:-:S13]  /*09a0*/  ISETP.GE.U32.AND P0, PT, R27, 0x2000, PT ;  /* 0x000020001b00780c */ /* 0x000fda0003f06070 */
[----:B0-----:R-:W-:Y:S05]  /*09b0*/  @!P0 BRA `(.L_x_8) ;  /* 0xfffffffc00208947 */ /* 0x001fea000383ffff */
[----:B------:R-:W-:Y:S05]  /*09c0*/  BSYNC.RECONVERGENT B0 ;  /* 0x0000000000007941 */ /* 0x000fea0003800200 */
.L_x_7:
[----:B------:R-:W0:Y:S01]  /*09d0*/  LDCU.64 UR4, c[0x0][0x388] ;  /* 0x00007100ff0477ac */ /* 0x000e220008000a00 */
[-C--:B------:R-:W-:Y:S01]  /*09e0*/  VIMNMX R9, PT, PT, R21, R26.reuse, !PT ;  /* 0x0000001a15097248 */ /* 0x080fe20007fe0100 */
[----:B------:R-:W-:Y:S01]  /*09f0*/  BAR.SYNC.DEFER_BLOCKING 0x0 ;  /* 0x0000000000007b1d */ /* 0x000fe20000010000 */
[----:B------:R-:W-:Y:S02]  /*0a00*/  IADD3 R23, P3, PT, R18, R26, RZ ;  /* 0x0000001a12177210 */ /* 0x000fe40007f7e0ff */
[----:B------:R-:W-:Y:S02]  /*0a10*/  ISETP.GE.AND P6, PT, R9, R0, PT ;  /* 0x000000000900720c */ /* 0x000fe40003fc6270 */
[C-C-:B------:R-:W-:Y:S02]  /*0a20*/  VIADDMNMX R11, R26.reuse, 0x10, R21.reuse, !PT ;  /* 0x000000101a0b7846 */ /* 0x140fe40007800115 */
[C-C-:B------:R-:W-:Y:S02]  /*0a30*/  VIADDMNMX R13, R26.reuse, 0x20, R21.reuse, !PT ;  /* 0x000000201a0d7846 */ /* 0x140fe40007800115 */
[----:B------:R-:W-:-:S02]  /*0a40*/  VIADDMNMX R9, R26, 0x30, R21, !PT ;  /* 0x000000301a097846 */ /* 0x000fc40007800115 */
[C---:B------:R-:W-:Y:S02]  /*0a50*/  LEA.HI.X.SX32 R8, R26.reuse, RZ, 0x1, P3 ;  /* 0x000000ff1a087211 */ /* 0x040fe400018f0eff */
[-C--:B------:R-:W-:Y:S02]  /*0a60*/  ISETP.GE.AND P1, PT, R11, R0.reuse, PT ;  /* 0x000000000b00720c */ /* 0x080fe40003f26270 */
[-C--:B------:R-:W-:Y:S02]  /*0a70*/  ISETP.GE.AND P2, PT, R13, R0.reuse, PT ;  /* 0x000000000d00720c */ /* 0x080fe40003f46270 */
[----:B0-----:R-:W-:Y:S02]  /*0a80*/  LEA R24, P5, R23, UR4, 0x1 ;  /* 0x0000000417187c11 */ /* 0x001fe4000f8a08ff */
[----:B------:R-:W-:Y:S02]  /*0a90*/  ISETP.GE.AND P0, PT, R9, R0, PT ;  /* 0x000000000900720c */ /* 0x000fe40003f06270 */
[----:B------:R-:W-:-:S02]  /*0aa0*/  VIADDMNMX R9, R26, 0x40, R21, !PT ;  /* 0x000000401a097846 */ /* 0x000fc40007800115 */
[C-C-:B------:R-:W-:Y:S02]  /*0ab0*/  VIADDMNMX R11, R26.reuse, 0x50, R21.reuse, !PT ;  /* 0x000000501a0b7846 */ /* 0x140fe40007800115 */
[----:B------:R-:W-:Y:S02]  /*0ac0*/  VIADDMNMX R13, R26, 0x60, R21, !PT ;  /* 0x000000601a0d7846 */ /* 0x000fe40007800115 */
[----:B------:R-:W-:Y:S02]  /*0ad0*/  LEA.HI.X R23, R23, UR5, R8, 0x1, P5 ;  /* 0x0000000517177c11 */ /* 0x000fe4000a8f0c08 */
[-C--:B------:R-:W-:Y:S02]  /*0ae0*/  ISETP.GE.AND P3, PT, R9, R0.reuse, PT ;  /* 0x000000000900720c */ /* 0x080fe40003f66270 */
[-C--:B------:R-:W-:Y:S02]  /*0af0*/  ISETP.GE.AND P4, PT, R11, R0.reuse, PT ;  /* 0x000000000b00720c */ /* 0x080fe40003f86270 */
[----:B------:R-:W-:Y:S01]  /*0b00*/  ISETP.GE.AND P5, PT, R13, R0, PT ;  /* 0x000000000d00720c */ /* 0x000fe20003fa6270 */
[----:B------:R-:W-:-:S12]  /*0b10*/  @P6 BRA `(.L_x_9) ;  /* 0x0000000000746947 */ /* 0x000fd80003800000 */
[----:B------:R-:W0:Y:S01]  /*0b20*/  S2R R25, SR_LANEID ;  /* 0x0000000000197919 */ /* 0x000e220000000000 */
[----:B------:R-:W-:Y:S01]  /*0b30*/  SHF.R.U32.HI R10, RZ, 0x1, R0 ;  /* 0x00000001ff0a7819 */ /* 0x000fe20000011600 */
[----:B------:R-:W-:Y:S01]  /*0b40*/  IMAD.MOV.U32 R9, RZ, RZ, RZ ;  /* 0x000000ffff097224 */ /* 0x000fe200078e00ff */
[----:B0-----:R-:W-:Y:S02]  /*0b50*/  LOP3.LUT R8, R25, 0x3, RZ, 0xc0, !PT ;  /* 0x0000000319087812 */ /* 0x001fe400078ec0ff */
[----:B------:R-:W-:-:S05]  /*0b60*/  SHF.R.U32.HI R11, RZ, 0x2, R25 ;  /* 0x00000002ff0b7819 */ /* 0x000fca0000011619 */
[----:B------:R-:W-:-:S03]  /*0b70*/  IMAD.WIDE.U32 R8, R11, R10, R8 ;  /* 0x0000000a0b087225 */ /* 0x000fc600078e0008 */
[----:B------:R-:W-:-:S04]  /*0b80*/  LEA R14, P6, R8, R24, 0x2 ;  /* 0x00000018080e7211 */ /* 0x000fc800078c10ff */
[----:B------:R-:W-:-:S03]  /*0b90*/  LEA.HI.X R15, R8, R23, R9, 0x2, P6 ;  /* 0x00000017080f7211 */ /* 0x000fc600030f1409 */
[----:B------:R-:W-:Y:S02]  /*0ba0*/  IMAD.WIDE.U32 R12, R0, 0x10, R14 ;  /* 0x00000010000c7825 */ /* 0x000fe400078e000e */
[----:B------:R-:W2:Y:S04]  /*0bb0*/  LDG.E R8, desc[UR6][R14.64] ;  /* 0x000000060e087981 */ /* 0x000ea8000c1e1900 */
[----:B------:R-:W2:Y:S04]  /*0bc0*/  LDG.E R10, desc[UR6][R14.64+0x10] ;  /* 0x000010060e0a7981 */ /* 0x000ea8000c1e1900 */
[----:B------:R-:W2:Y:S04]  /*0bd0*/  LDG.E R9, desc[UR6][R12.64] ;  /* 0x000000060c097981 */ /* 0x000ea8000c1e1900 */
[----:B------:R0:W2:Y:S01]  /*0be0*/  LDG.E R11, desc[UR6][R12.64+0x10] ;  /* 0x000010060c0b7981 */ /* 0x0000a2000c1e1900 */
[----:B------:R-:W-:Y:S05]  /*0bf0*/  WARPSYNC.ALL ;  /* 0x0000000000007948 */ /* 0x000fea0003800000 */
[----:B------:R-:W1:Y:S01]  /*0c00*/  S2UR UR5, SR_CgaCtaId ;  /* 0x00000000000579c3 */ /* 0x000e620000008800 */
[----:B------:R-:W-:Y:S01]  /*0c10*/  SHF.R.U32.HI R27, RZ, 0x3, R25 ;  /* 0x00000003ff1b7819 */ /* 0x000fe20000011619 */
[----:B------:R-:W-:Y:S01]  /*0c20*/  UMOV UR4, 0x400 ;  /* 0x0000040000047882 */ /* 0x000fe20000000000 */
[----:B------:R-:W-:-:S02]  /*0c30*/  LOP3.LUT R28, R25, 0x7, RZ, 0xc0, !PT ;  /* 0x00000007191c7812 */ /* 0x000fc400078ec0ff */
[----:B------:R-:W-:Y:S01]  /*0c40*/  SHF.R.U32.HI R25, RZ, 0x4, R25 ;  /* 0x00000004ff197819 */ /* 0x000fe20000011619 */
[----:B------:R-:W-:-:S04]  /*0c50*/  IMAD.SHL.U32 R27, R27, 0x8, RZ ;  /* 0x000000081b1b7824 */ /* 0x000fc800078e00ff */
[----:B------:R-:W-:Y:S01]  /*0c60*/  IMAD.SHL.U32 R25, R25, 0x8, RZ ;  /* 0x0000000819197824 */ /* 0x000fe200078e00ff */
[----:B------:R-:W-:-:S05]  /*0c70*/  LOP3.LUT R28, R27, 0x8, R28, 0xe2, !PT ;  /* 0x000000081b1c7812 */ /* 0x000fca00078ee21c */
[----:B------:R-:W-:Y:S01]  /*0c80*/  IMAD R25, R28, 0x10, R25 ;  /* 0x000000101c197824 */ /* 0x000fe200078e0219 */
[----:B-1----:R-:W-:-:S06]  /*0c90*/  ULEA UR4, UR5, UR4, 0x18 ;  /* 0x0000000405047291 */ /* 0x002fcc000f8ec0ff */
[----:B0-----:R-:W-:-:S06]  /*0ca0*/  LEA R12, R25, UR4, 0x1 ;  /* 0x00000004190c7c11 */ /* 0x001fcc000f8e08ff */
[----:B------:R-:W2:Y:S02]  /*0cb0*/  LDSM.16.MT88.4 R12, [R12] ;  /* 0x000000000c0c783b */ /* 0x000ea40000004200 */
[C---:B--2---:R-:W-:Y:S08]  /*0cc0*/  HMMA.16816.F16 R4, R8.reuse, R12, R4 ;  /* 0x0000000c0804723c */ /* 0x044ff00000000804 */
[----:B------:R-:W-:-:S15]  /*0cd0*/  HMMA.16816.F16 R6, R8, R14, R6 ;  /* 0x0000000e0806723c */ /* 0x000fde0000000806 */
[----:B------:R-:W-:-:S05]  /*0ce0*/  NOP ;  /* 0x0000000000007918 */ /* 0x000fca0000000000 */
.L_x_9:
[----:B------:R-:W-:Y:S05]  /*0cf0*/  @P1 BRA `(.L_x_10) ;  /* 0x0000000000781947 */ /* 0x000fea0003800000 */
        /* <DEDUP_REMOVED lines=22> */
[----:B0-----:R-:W-:Y:S01]  /*0e60*/  IMAD R12, R28, 0x10, R25 ;  /* 0x000000101c0c7824 */ /* 0x001fe200078e0219 */
[----:B-1----:R-:W-:-:S04]  /*0e70*/  ULEA UR4, UR5, UR4, 0x18 ;  /* 0x0000000405047291 */ /* 0x002fc8000f8ec0ff */
[----:B------:R-:W-:-:S06]  /*0e80*/  UIADD3 UR4, UPT, UPT, UR4, 0x200, URZ ;  /* 0x0000020004047890 */ /* 0x000fcc000fffe0ff */
[----:B------:R-:W-:-:S06]  /*0e90*/  LEA R12, R12, UR4, 0x1 ;  /* 0x000000040c0c7c11 */ /* 0x000fcc000f8e08ff */
[----:B------:R-:W2:Y:S02]  /*0ea0*/  LDSM.16.MT88.4 R12, [R12] ;  /* 0x000000000c0c783b */ /* 0x000ea40000004200 */
[C---:B--2---:R-:W-:Y:S08]  /*0eb0*/  HMMA.16816.F16 R4, R8.reuse, R12, R4 ;  /* 0x0000000c0804723c */ /* 0x044ff00000000804 */
[----:B------:R-:W-:-:S15]  /*0ec0*/  HMMA.16816.F16 R6, R8, R14, R6 ;  /* 0x0000000e0806723c */ /* 0x000fde0000000806 */
[----:B------:R-:W-:-:S05]  /*0ed0*/  NOP ;  /* 0x0000000000007918 */ /* 0x000fca0000000000 */
.L_x_10:
        /* <DEDUP_REMOVED lines=31> */
.L_x_11:
        /* <DEDUP_REMOVED lines=31> */
.L_x_12:
[C-C-:B------:R-:W-:Y:S02]  /*12c0*/  VIADDMNMX R9, R26.reuse, 0x70, R21.reuse, !PT ;  /* 0x000000701a097846 */ /* 0x140fe40007800115 */
[C-C-:B------:R-:W-:Y:S02]  /*12d0*/  VIADDMNMX R11, R26.reuse, 0x80, R21.reuse, !PT ;  /* 0x000000801a0b7846 */ /* 0x140fe40007800115 */
[C-C-:B------:R-:W-:Y:S02]  /*12e0*/  VIADDMNMX R13, R26.reuse, 0x90, R21.reuse, !PT ;  /* 0x000000901a0d7846 */ /* 0x140fe40007800115 */
[----:B------:R-:W-:Y:S02]  /*12f0*/  VIADDMNMX R15, R26, 0xa0, R21, !PT ;  /* 0x000000a01a0f7846 */ /* 0x000fe40007800115 */
[-C--:B------:R-:W-:Y:S02]  /*1300*/  ISETP.GE.AND P6, PT, R9, R0.reuse, PT ;  /* 0x000000000900720c */ /* 0x080fe40003fc6270 */
[----:B------:R-:W-:-:S02]  /*1310*/  ISETP.GE.AND P0, PT, R11, R0, PT ;  /* 0x000000000b00720c */ /* 0x000fc40003f06270 */
        /* <DEDUP_REMOVED lines=33> */
.L_x_13:
        /* <DEDUP_REMOVED lines=31> */
.L_x_14:
        /* <DEDUP_REMOVED lines=31> */
.L_x_15:
        /* <DEDUP_REMOVED lines=31> */
.L_x_16:
        /* <DEDUP_REMOVED lines=39> */
.L_x_17:
        /* <DEDUP_REMOVED lines=31> */
.L_x_18:
        /* <DEDUP_REMOVED lines=31> */
.L_x_19:
        /* <DEDUP_REMOVED lines=31> */
.L_x_20:
        /* <DEDUP_REMOVED lines=39> */
.L_x_21:
        /* <DEDUP_REMOVED lines=31> */
.L_x_22:
        /* <DEDUP_REMOVED lines=31> */
.L_x_23:
        /* <DEDUP_REMOVED lines=31> */
.L_x_24:
        /* <DEDUP_REMOVED lines=39> */
.L_x_25:
        /* <DEDUP_REMOVED lines=31> */
.L_x_26:
        /* <DEDUP_REMOVED lines=31> */
.L_x_27:
        /* <DEDUP_REMOVED lines=31> */
.L_x_28:
        /* <DEDUP_REMOVED lines=39> */
.L_x_29:
        /* <DEDUP_REMOVED lines=31> */
.L_x_30:
        /* <DEDUP_REMOVED lines=31> */
.L_x_31:
        /* <DEDUP_REMOVED lines=31> */
.L_x_32:
[C-C-:B------:R-:W-:Y:S02]  /*3c00*/  VIADDMNMX R9, R26.reuse, 0x1b0, R21.reuse, !PT ;  /* 0x000001b01a097846 */ /* 0x140fe40007800115 */
[C-C-:B------:R-:W-:Y:S02]  /*3c10*/  VIADDMNMX R11, R26.reuse, 0x1c0, R21.reuse, !PT ;  /* 0x000001c01a0b7846 */ /* 0x140fe40007800115 */
[C-C-:B------:R-:W-:Y:S02]  /*3c20*/  VIADDMNMX R13, R26.reuse, 0x1d0, R21.reuse, !PT ;  /* 0x000001d01a0d7846 */ /* 0x140fe40007800115 */
[----:B------:R-:W-:Y:S02]  /*3c30*/  VIADDMNMX R15, R26, 0x1e0, R21, !PT ;  /* 0x000001e01a0f7846 */ /* 0x000fe40007800115 */
[-C--:B------:R-:W-:Y:S02]  /*3c40*/  ISETP.GE.AND P6, PT, R9, R0.reuse, PT ;  /* 0x000000000900720c */ /* 0x080fe40003fc6270 */
[----:B------:R-:W-:-:S02]  /*3c50*/  ISETP.GE.AND P5, PT, R11, R0, PT ;  /* 0x000000000b00720c */ /* 0x000fc40003fa6270 */
[-C--:B------:R-:W-:Y:S02]  /*3c60*/  ISETP.GE.AND P4, PT, R13, R0.reuse, PT ;  /* 0x000000000d00720c */ /* 0x080fe40003f86270 */
[----:B------:R-:W-:Y:S02]  /*3c70*/  ISETP.GE.AND P3, PT, R15, R0, PT ;  /* 0x000000000f00720c */ /* 0x000fe40003f66270 */
[----:B------:R-:W-:Y:S01]  /*3c80*/  VIADDMNMX R25, R26, 0x1f0, R21, !PT ;  /* 0x000001f01a197846 */ /* 0x000fe20007800115 */
[----:B------:R-:W-:Y:S10]  /*3c90*/  @P2 BRA `(.L_x_33) ;  /* 0x0000000000782947 */ /* 0x000ff40003800000 */
        /* <DEDUP_REMOVED lines=10> */
[----:B------:R0:W2:Y:S04]  /*3d40*/  LDG.E R10, desc[UR6][R14.64+0x310] ;  /* 0x000310060e0a7981 */ /* 0x0000a8000c1e1900 */
[----:B------:R-:W2:Y:S04]  /*3d50*/  LDG.E R9, desc[UR6][R12.64+0x300] ;  /* 0x000300060c097981 */ /* 0x000ea8000c1e1900 */
[----:B------:R1:W2:Y:S01]  /*3d60*/  LDG.E R11, desc[UR6][R12.64+0x310] ;  /* 0x000310060c0b7981 */ /* 0x0002a2000c1e1900 */
[----:B------:R-:W-:Y:S05]  /*3d70*/  WARPSYNC.ALL ;  /* 0x0000000000007948 */ /* 0x000fea0003800000 */
[----:B------:R-:W3:Y:S01]  /*3d80*/  S2UR UR5, SR_CgaCtaId ;  /* 0x00000000000579c3 */ /* 0x000ee20000008800 */
[----:B------:R-:W-:Y:S01]  /*3d90*/  SHF.R.U32.HI R27, RZ, 0x3, R26 ;  /* 0x00000003ff1b7819 */ /* 0x000fe2000001161a */
[----:B------:R-:W-:Y:S01]  /*3da0*/  UMOV UR4, 0x400 ;  /* 0x0000040000047882 */ /* 0x000fe20000000000 */
[----:B------:R-:W-:-:S02]  /*3db0*/  LOP3.LUT R28, R26, 0x7, RZ, 0xc0, !PT ;  /* 0x000000071a1c7812 */ /* 0x000fc400078ec0ff */
[----:B------:R-:W-:Y:S01]  /*3dc0*/  SHF.R.U32.HI R26, RZ, 0x4, R26 ;  /* 0x00000004ff1a7819 */ /* 0x000fe2000001161a */
[----:B------:R-:W-:-:S04]  /*3dd0*/  IMAD.SHL.U32 R27, R27, 0x8, RZ ;  /* 0x000000081b1b7824 */ /* 0x000fc800078e00ff */
[----:B------:R-:W-:Y:S01]  /*3de0*/  IMAD.SHL.U32 R26, R26, 0x8, RZ ;  /* 0x000000081a1a7824 */ /* 0x000fe200078e00ff */
[----:B0-----:R-:W-:-:S05]  /*3df0*/  LOP3.LUT R15, R27, 0x8, R28, 0xe2, !PT ;  /* 0x000000081b0f7812 */ /* 0x001fca00078ee21c */
[----:B-1----:R-:W-:Y:S01]  /*3e00*/  IMAD R12, R15, 0x10, R26 ;  /* 0x000000100f0c7824 */ /* 0x002fe200078e021a */
[----:B---3--:R-:W-:-:S04]  /*3e10*/  ULEA UR4, UR5, UR4, 0x18 ;  /* 0x0000000405047291 */ /* 0x008fc8000f8ec0ff */
[----:B------:R-:W-:-:S06]  /*3e20*/  UIADD3 UR4, UPT, UPT, UR4, 0x3000, URZ ;  /* 0x0000300004047890 */ /* 0x000fcc000fffe0ff */
[----:B------:R-:W-:-:S06]  /*3e30*/  LEA R12, R12, UR4, 0x1 ;  /* 0x000000040c0c7c11 */ /* 0x000fcc000f8e08ff */
[----:B------:R-:W2:Y:S02]  /*3e40*/  LDSM.16.MT88.4 R12, [R12] ;  /* 0x000000000c0c783b */ /* 0x000ea40000004200 */
[C---:B--2---:R-:W-:Y:S08]  /*3e50*/  HMMA.16816.F16 R4, R8.reuse, R12, R4 ;  /* 0x0000000c0804723c */ /* 0x044ff00000000804 */
[----:B------:R-:W-:-:S15]  /*3e60*/  HMMA.16816.F16 R6, R8, R14, R6 ;  /* 0x0000000e0806723c */ /* 0x000fde0000000806 */
[----:B------:R-:W-:-:S05]  /*3e70*/  NOP ;  /* 0x0000000000007918 */ /* 0x000fca0000000000 */
.L_x_33:
        /* <DEDUP_REMOVED lines=32> */
.L_x_34:
        /* <DEDUP_REMOVED lines=31> */
.L_x_35:
        /* <DEDUP_REMOVED lines=31> */
.L_x_36:
        /* <DEDUP_REMOVED lines=31> */
.L_x_37:
        /* <DEDUP_REMOVED lines=31> */
.L_x_38:
        /* <DEDUP_REMOVED lines=31> */
.L_x_39:
        /* <DEDUP_REMOVED lines=31> */
.L_x_40:
[----:B------:R-:W-:Y:S05]  /*4c20*/  WARPSYNC.ALL ;  /* 0x0000000000007948 */ /* 0x000fea0003800000 */
[----:B------:R-:W-:Y:S01]  /*4c30*/  VIADD R17, R17, 0x1 ;  /* 0x0000000111117836 */ /* 0x000fe20000000000 */
[----:B------:R-:W-:Y:S04]  /*4c40*/  BAR.SYNC.DEFER_BLOCKING 0x0 ;  /* 0x0000000000007b1d */ /* 0x000fe80000010000 */
[----:B------:R-:W-:-:S04]  /*4c50*/  I2FP.F32.U32 R8, R17 ;  /* 0x0000001100087245 */ /* 0x000fc80000201000 */
[----:B------:R-:W-:-:S13]  /*4c60*/  FSETP.GT.AND P0, PT, R19, R8, PT ;  /* 0x000000081300720b */ /* 0x000fda0003f04000 */
[----:B------:R-:W-:Y:S05]  /*4c70*/  @P0 BRA `(.L_x_41) ;  /* 0xffffffb400640947 */ /* 0x000fea000383ffff */
.L_x_0:
[----:B------:R-:W-:-:S05]  /*4c80*/  IMAD.SHL.U32 R10, R22, 0x10, RZ ;  /* 0x00000010160a7824 */ /* 0x000fca00078e00ff */
[----:B------:R-:W-:-:S04]  /*4c90*/  VIMNMX R3, PT, PT, R21, R10, !PT ;  /* 0x0000000a15037248 */ /* 0x000fc80007fe0100 */
[----:B------:R-:W-:-:S13]  /*4ca0*/  ISETP.GE.AND P0, PT, R3, R0, PT ;  /* 0x000000000300720c */ /* 0x000fda0003f06270 */
[----:B------:R-:W-:Y:S05]  /*4cb0*/  @P0 EXIT ;  /* 0x000000000000094d */ /* 0x000fea0003800000 */
[----:B------:R-:W0:Y:S01]  /*4cc0*/  S2R R3, SR_LANEID ;  /* 0x0000000000037919 */ /* 0x000e220000000000 */
[----:B------:R-:W1:Y:S01]  /*4cd0*/  LDCU.64 UR4, c[0x0][0x398] ;  /* 0x00007300ff0477ac */ /* 0x000e620008000a00 */
[----:B------:R-:W-:Y:S01]  /*4ce0*/  IMAD R21, R21, R0, RZ ;  /* 0x0000000015157224 */ /* 0x000fe200078e02ff */
[----:B------:R-:W-:-:S04]  /*4cf0*/  SHF.R.U32.HI R15, RZ, 0x1, R0 ;  /* 0x00000001ff0f7819 */ /* 0x000fc80000011600 */
[----:B------:R-:W-:-:S05]  /*4d00*/  IADD3 R10, P0, PT, R21, R10, RZ ;  /* 0x0000000a150a7210 */ /* 0x000fca0007f1e0ff */
[----:B------:R-:W-:Y:S01]  /*4d10*/  IMAD.X R13, RZ, RZ, RZ, P0 ;  /* 0x000000ffff0d7224 */ /* 0x000fe200000e06ff */
[----:B-1----:R-:W-:Y:S02]  /*4d20*/  LEA R11, P0, R10, UR4, 0x1 ;  /* 0x000000040a0b7c11 */ /* 0x002fe4000f8008ff */
[----:B0-----:R-:W-:Y:S02]  /*4d30*/  LOP3.LUT R2, R3, 0x3, RZ, 0xc0, !PT ;  /* 0x0000000303027812 */ /* 0x001fe400078ec0ff */
[----:B------:R-:W-:Y:S01]  /*4d40*/  SHF.R.U32.HI R9, RZ, 0x2, R3 ;  /* 0x00000002ff097819 */ /* 0x000fe20000011603 */
[----:B------:R-:W-:-:S04]  /*4d50*/  IMAD.MOV.U32 R3, RZ, RZ, RZ ;  /* 0x000000ffff037224 */ /* 0x000fc800078e00ff */
[----:B------:R-:W-:Y:S01]  /*4d60*/  IMAD.WIDE.U32 R8, R9, R15, R2 ;  /* 0x0000000f09087225 */ /* 0x000fe200078e0002 */
[----:B------:R-:W-:Y:S02]  /*4d70*/  LEA.HI.X R3, R10, UR5, R13, 0x1, P0 ;  /* 0x000000050a037c11 */ /* 0x000fe400080f0c0d */
[----:B------:R-:W-:-:S04]  /*4d80*/  LEA R2, P0, R8, R11, 0x2 ;  /* 0x0000000b08027211 */ /* 0x000fc800078010ff */
[----:B------:R-:W-:-:S03]  /*4d90*/  LEA.HI.X R3, R8, R3, R9, 0x2, P0 ;  /* 0x0000000308037211 */ /* 0x000fc600000f1409 */
[----:B------:R-:W-:Y:S02]  /*4da0*/  IMAD.WIDE.U32 R8, R15, 0x20, R2 ;  /* 0x000000200f087825 */ /* 0x000fe400078e0002 */
[----:B------:R-:W-:Y:S04]  /*4db0*/  STG.E desc[UR6][R2.64], R4 ;  /* 0x0000000402007986 */ /* 0x000fe8000c101906 */
[----:B------:R-:W-:Y:S04]  /*4dc0*/  STG.E desc[UR6][R8.64], R5 ;  /* 0x0000000508007986 */ /* 0x000fe8000c101906 */
[----:B------:R-:W-:Y:S04]  /*4dd0*/  STG.E desc[UR6][R2.64+0x10], R6 ;  /* 0x0000100602007986 */ /* 0x000fe8000c101906 */
[----:B------:R-:W-:Y:S01]  /*4de0*/  STG.E desc[UR6][R8.64+0x10], R7 ;  /* 0x0000100708007986 */ /* 0x000fe2000c101906 */
[----:B------:R-:W-:Y:S05]  /*4df0*/  EXIT ;  /* 0x000000000000794d */ /* 0x000fea0003800000 */
        .weak           $__internal_0_$__cuda_sm20_div_u16
        .type           $__internal_0_$__cuda_sm20_div_u16,@function
        .size           $__internal_0_$__cuda_sm20_div_u16,(.L_x_63 - $__internal_0_$__cuda_sm20_div_u16)
$__internal_0_$__cuda_sm20_div_u16:
[----:B------:R-:W0:Y:S01]  /*4e00*/  I2F.U16 R4, R0 ;  /* 0x0000000000047306 */ /* 0x000e220000101000 */
[----:B------:R-:W-:Y:S01]  /*4e10*/  IMAD.MOV.U32 R5, RZ, RZ, 0x4b800000 ;  /* 0x4b800000ff057424 */ /* 0x000fe200078e00ff */
[----:B------:R-:W-:Y:S02]  /*4e20*/  I2FP.F32.U32.RZ R2, R2 ;  /* 0x0000000200027245 */ /* 0x000fe4000020d000 */
[C---:B0-----:R-:W-:Y:S02]  /*4e30*/  FSETP.GEU.AND P1, PT, |R4|.reuse, 1.175494350822287508e-38, PT ;  /* 0x008000000400780b */ /* 0x041fe40003f2e200 */
[----:B------:R-:W-:Y:S02]  /*4e40*/  FSETP.GT.AND P0, PT, |R4|, 8.50705917302346158658e+37, PT ;  /* 0x7e8000000400780b */ /* 0x000fe40003f04200 */
[----:B------:R-:W-:-:S04]  /*4e50*/  FSEL R5, R5, 1, !P1 ;  /* 0x3f80000005057808 */ /* 0x000fc80004800000 */
[----:B------:R-:W-:Y:S02]  /*4e60*/  FSEL R5, R5, 0.25, !P0 ;  /* 0x3e80000005057808 */ /* 0x000fe40004000000 */
[----:B------:R-:W-:-:S03]  /*4e70*/  ISETP.NE.U32.AND P0, PT, R0, RZ, PT ;  /* 0x000000ff0000720c */ /* 0x000fc60003f05070 */
[----:B------:R-:W-:Y:S01]  /*4e80*/  FMUL R6, R4, R5 ;  /* 0x0000000504067220 */ /* 0x000fe20000400000 */
[----:B------:R-:W-:-:S05]  /*4e90*/  IMAD.MOV.U32 R4, RZ, RZ, R8 ;  /* 0x000000ffff047224 */ /* 0x000fca00078e0008 */
[----:B------:R-:W0:Y:S02]  /*4ea0*/  MUFU.RCP R6, R6 ;  /* 0x0000000600067308 */ /* 0x000e240000001000 */
[----:B0-----:R-:W-:-:S04]  /*4eb0*/  FMUL R5, R5, R6 ;  /* 0x0000000605057220 */ /* 0x001fc80000400000 */
[----:B------:R-:W-:-:S04]  /*4ec0*/  VIADD R5, R5, 0x2 ;  /* 0x0000000205057836 */ /* 0x000fc80000000000 */
[----:B------:R-:W-:Y:S01]  /*4ed0*/  FMUL.RZ R2, R2, R5 ;  /* 0x0000000502027220 */ /* 0x000fe2000040c000 */
[----:B------:R-:W-:-:S05]  /*4ee0*/  IMAD.MOV.U32 R5, RZ, RZ, 0x0 ;  /* 0x00000000ff057424 */ /* 0x000fca00078e00ff */
[----:B------:R-:W0:Y:S02]  /*4ef0*/  F2I.U32.TRUNC.NTZ R2, R2 ;  /* 0x0000000200027305 */ /* 0x000e24000020f000 */
[----:B0-----:R-:W-:Y:S01]  /*4f00*/  LOP3.LUT R0, R2, 0xffff, RZ, 0xc0, !PT ;  /* 0x0000ffff02007812 */ /* 0x001fe200078ec0ff */
[----:B------:R-:W-:Y:S01]  /*4f10*/  @!P0 IMAD.MOV.U32 R0, RZ, RZ, -0x1 ;  /* 0xffffffffff008424 */ /* 0x000fe200078e00ff */
[----:B------:R-:W-:Y:S06]  /*4f20*/  RET.REL.NODEC R4 `(_Z23tensor_core_matmul_smemILi32ELi8EEviP6__halfS1_S1_) ;  /* 0xffffffb004347950 */ /* 0x000fec0003c3ffff */
.L_x_42:
[----:B------:R-:W-:-:S00]  /*4f30*/  BRA `(.L_x_42) ;  /* 0xfffffffc00fc7947 */ /* 0x000fc0000383ffff */
[----:B------:R-:W-:-:S00]  /*4f40*/  NOP ;  /* 0x0000000000007918 */ /* 0x000fc00000000000 */
        /* <DEDUP_REMOVED lines=11> */
.L_x_63:


//--------------------- .text._Z18tensor_core_matmuliP6__halfS0_S0_ --------------------------
	.section	.text._Z18tensor_core_matmuliP6__halfS0_S0_,"ax",@progbits
	.align	128
        .global         _Z18tensor_core_matmuliP6__halfS0_S0_
        .type           _Z18tensor_core_matmuliP6__halfS0_S0_,@function
        .size           _Z18tensor_core_matmuliP6__halfS0_S0_,(.L_x_65 - _Z18tensor_core_matmuliP6__halfS0_S0_)
        .other          _Z18tensor_core_matmuliP6__halfS0_S0_,@"STO_CUDA_ENTRY STV_DEFAULT"
_Z18tensor_core_matmuliP6__halfS0_S0_:
.text._Z18tensor_core_matmuliP6__halfS0_S0_:
[----:B------:R-:W-:Y:S01]  /*0000*/  LDC R1, c[0x0][0x37c] ;  /* 0x0000df00ff017b82 */ /* 0x000fe20000000800 */
[----:B------:R-:W0:Y:S01]  /*0010*/  LDCU UR8, c[0x0][0x380] ;  /* 0x00007000ff0877ac */ /* 0x000e220008000800 */
[----:B------:R-:W1:Y:S06]  /*0020*/  S2R R0, SR_TID.X ;  /* 0x0000000000007919 */ /* 0x000e6c0000002100 */
[----:B------:R-:W1:Y:S01]  /*0030*/  S2UR UR6, SR_CTAID.X ;  /* 0x00000000000679c3 */ /* 0x000e620000002500 */
[----:B------:R-:W-:Y:S01]  /*0040*/  CS2R R12, SRZ ;  /* 0x00000000000c7805 */ /* 0x000fe2000001ff00 */
[----:B------:R-:W2:Y:S01]  /*0050*/  LDCU.64 UR4, c[0x0][0x358] ;  /* 0x00006b00ff0477ac */ /* 0x000ea20008000a00 */
[----:B------:R-:W3:Y:S01]  /*0060*/  S2R R2, SR_TID.Y ;  /* 0x0000000000027919 */ /* 0x000ee20000002200 */
[----:B------:R-:W-:-:S04]  /*0070*/  CS2R R6, SRZ ;  /* 0x0000000000067805 */ /* 0x000fc8000001ff00 */
[----:B------:R-:W1:Y:S08]  /*0080*/  LDC R23, c[0x0][0x360] ;  /* 0x0000d800ff177b82 */ /* 0x000e700000000800 */
[----:B------:R-:W3:Y:S01]  /*0090*/  S2UR UR7, SR_CTAID.Y ;  /* 0x00000000000779c3 */ /* 0x000ee20000002600 */
[----:B0-----:R-:W-:-:S05]  /*00a0*/  IMAD.U32 R8, RZ, RZ, UR8 ;  /* 0x00000008ff087e24 */ /* 0x001fca000f8e00ff */
[----:B------:R-:W-:Y:S02]  /*00b0*/  ISETP.GE.AND P0, PT, R8, 0x1, PT ;  /* 0x000000010800780c */ /* 0x000fe40003f06270 */
[----:B------:R-:W3:Y:S01]  /*00c0*/  LDC R17, c[0x0][0x364] ;  /* 0x0000d900ff117b82 */ /* 0x000ee20000000800 */
[----:B-1----:R-:W-:-:S05]  /*00d0*/  IMAD R23, R23, UR6, R0 ;  /* 0x0000000617177c24 */ /* 0x002fca000f8e0200 */
[----:B------:R-:W-:Y:S01]  /*00e0*/  SHF.R.U32.HI R23, RZ, 0x5, R23 ;  /* 0x00000005ff177819 */ /* 0x000fe20000011617 */
[----:B---3--:R-:W-:-:S04]  /*00f0*/  IMAD R17, R17, UR7, R2 ;  /* 0x0000000711117c24 */ /* 0x008fc8000f8e0202 */
[----:B--2---:R-:W-:Y:S05]  /*0100*/  @!P0 BRA `(.L_x_43) ;  /* 0x0000000c00608947 */ /* 0x004fea0003800000 */
[C---:B------:R-:W-:Y:S01]  /*0110*/  ISETP.GE.U32.AND P1, PT, R8.reuse, 0x31, PT ;  /* 0x000000310800780c */ /* 0x040fe20003f26070 */
[----:B------:R-:W-:Y:S01]  /*0120*/  IMAD.SHL.U32 R5, R23, 0x10, RZ ;  /* 0x0000001017057824 */ /* 0x000fe200078e00ff */
[----:B------:R-:W0:Y:S01]  /*0130*/  LDCU UR9, c[0x0][0x380] ;  /* 0x00007000ff0977ac */ /* 0x000e220008000800 */
[----:B------:R-:W-:Y:S01]  /*0140*/  IMAD.SHL.U32 R16, R17, 0x10, RZ ;  /* 0x0000001011107824 */ /* 0x000fe200078e00ff */
[----:B------:R-:W-:Y:S01]  /*0150*/  CS2R R6, SRZ ;  /* 0x0000000000067805 */ /* 0x000fe2000001ff00 */
[----:B------:R-:W-:Y:S02]  /*0160*/  VIADD R0, R8, 0xffffffff ;  /* 0xffffffff08007836 */ /* 0x000fe40000000000 */
[----:B------:R-:W-:Y:S01]  /*0170*/  IMAD.MOV.U32 R12, RZ, RZ, RZ ;  /* 0x000000ffff0c7224 */ /* 0x000fe200078e00ff */
[C---:B------:R-:W-:Y:S01]  /*0180*/  VIMNMX.U32 R3, PT, PT, R5.reuse, R16, !PT ;  /* 0x0000001005037248 */ /* 0x040fe20007fe0000 */
[----:B------:R-:W-:Y:S01]  /*0190*/  IMAD R22, R5, R8, RZ ;  /* 0x0000000805167224 */ /* 0x000fe200078e02ff */
[----:B------:R-:W-:-:S02]  /*01a0*/  LEA.HI R0, R0, 0x1, RZ, 0x1c ;  /* 0x0000000100007811 */ /* 0x000fc400078fe0ff */
[----:B------:R-:W-:Y:S01]  /*01b0*/  ISETP.GE.U32.AND P0, PT, R3, R8, PT ;  /* 0x000000080300720c */ /* 0x000fe20003f06070 */
[----:B------:R-:W-:Y:S01]  /*01c0*/  IMAD.MOV.U32 R3, RZ, RZ, RZ ;  /* 0x000000ffff037224 */ /* 0x000fe200078e00ff */
[----:B------:R-:W-:Y:S01]  /*01d0*/  LOP3.LUT R4, R0, 0x3, RZ, 0xc0, !PT ;  /* 0x0000000300047812 */ /* 0x000fe200078ec0ff */
[----:B------:R-:W-:Y:S10]  /*01e0*/  @!P1 BRA `(.L_x_44) ;  /* 0x0000000800689947 */ /* 0x000ff40003800000 */
[----:B------:R-:W-:Y:S01]  /*01f0*/  LOP3.LUT R2, R0, 0x1ffffffc, RZ, 0xc0, !PT ;  /* 0x1ffffffc00027812 */ /* 0x000fe200078ec0ff */
[----:B------:R-:W-:Y:S01]  /*0200*/  BSSY.RECONVERGENT B0, `(.L_x_44) ;  /* 0x0000098000007945 */ /* 0x000fe20003800200 */
[C-C-:B------:R-:W-:Y:S01]  /*0210*/  IMAD R5, R8.reuse, 0x30, R16.reuse ;  /* 0x0000003008057824 */ /* 0x140fe200078e0210 */
[----:B------:R-:W-:Y:S01]  /*0220*/  MOV R3, RZ ;  /* 0x000000ff00037202 */ /* 0x000fe20000000f00 */
[C-C-:B------:R-:W-:Y:S01]  /*0230*/  IMAD R14, R8.reuse, 0x20, R16.reuse ;  /* 0x00000020080e7824 */ /* 0x140fe200078e0210 */
[----:B------:R-:W-:Y:S01]  /*0240*/  CS2R R6, SRZ ;  /* 0x0000000000067805 */ /* 0x000fe2000001ff00 */
[----:B------:R-:W-:Y:S01]  /*0250*/  IMAD R15, R8, 0x10, R16 ;  /* 0x00000010080f7824 */ /* 0x000fe200078e0210 */
[----:B------:R-:W1:Y:S01]  /*0260*/  LDCU UR8, c[0x0][0x380] ;  /* 0x00007000ff0877ac */ /* 0x000e620008000800 */
[----:B------:R-:W-:Y:S02]  /*0270*/  IMAD.MOV.U32 R0, RZ, RZ, R22 ;  /* 0x000000ffff007224 */ /* 0x000fe400078e0016 */
[----:B------:R-:W-:-:S02]  /*0280*/  IMAD.MOV.U32 R12, RZ, RZ, RZ ;  /* 0x000000ffff0c7224 */ /* 0x000fc400078e00ff */
[----:B------:R-:W-:-:S07]  /*0290*/  IMAD.MOV R2, RZ, RZ, -R2 ;  /* 0x000000ffff027224 */ /* 0x000fce00078e0a02 */
.L_x_49:
[----:B------:R-:W-:Y:S05]  /*02a0*/  @P0 BRA `(.L_x_45) ;  /* 0x0000000000840947 */ /* 0x000fea0003800000 */
[----:B------:R-:W2:Y:S01]  /*02b0*/  S2R R8, SR_LANEID ;  /* 0x0000000000087919 */ /* 0x000ea20000000000 */
[----:B------:R-:W3:Y:S01]  /*02c0*/  LDC R25, c[0x0][0x380] ;  /* 0x0000e000ff197b82 */ /* 0x000ee20000000800 */
[----:B------:R-:W-:-:S07]  /*02d0*/  IMAD.MOV.U32 R9, RZ, RZ, RZ ;  /* 0x000000ffff097224 */ /* 0x000fce00078e00ff */
[----:B------:R-:W4:Y:S08]  /*02e0*/  LDC.64 R18, c[0x0][0x390] ;  /* 0x0000e400ff127b82 */ /* 0x000f300000000a00 */
[----:B------:R-:W5:Y:S01]  /*02f0*/  LDC.64 R10, c[0x0][0x388] ;  /* 0x0000e200ff0a7b82 */ /* 0x000f620000000a00 */
[----:B---3--:R-:W-:Y:S02]  /*0300*/  SHF.R.U32.HI R20, RZ, 0x1, R25 ;  /* 0x00000001ff147819 */ /* 0x008fe40000011619 */
[----:B--2---:R-:W-:Y:S01]  /*0310*/  SHF.R.U32.HI R21, RZ, 0x2, R8 ;  /* 0x00000002ff157819 */ /* 0x004fe20000011608 */
[----:B----4-:R-:W-:Y:S01]  /*0320*/  IMAD.WIDE.U32 R18, R16, 0x2, R18 ;  /* 0x0000000210127825 */ /* 0x010fe200078e0012 */
[----:B------:R-:W-:-:S05]  /*0330*/  LOP3.LUT R8, R8, 0x3, RZ, 0xc0, !PT ;  /* 0x0000000308087812 */ /* 0x000fca00078ec0ff */
[----:B------:R-:W-:-:S03]  /*0340*/  IMAD.WIDE.U32 R8, R21, R20, R8 ;  /* 0x0000001415087225 */ /* 0x000fc600078e0008 */
[----:B------:R-:W-:-:S04]  /*0350*/  LEA R20, P1, R8, R18, 0x2 ;  /* 0x0000001208147211 */ /* 0x000fc800078210ff */
[----:B------:R-:W-:-:S03]  /*0360*/  LEA.HI.X R21, R8, R19, R9, 0x2, P1 ;  /* 0x0000001308157211 */ /* 0x000fc600008f1409 */
[----:B------:R-:W-:Y:S02]  /*0370*/  IMAD.WIDE.U32 R28, R25, 0x10, R20 ;  /* 0x00000010191c7825 */ /* 0x000fe400078e0014 */
[----:B------:R-:W2:Y:S04]  /*0380*/  LDG.E R18, desc[UR4][R20.64] ;  /* 0x0000000414127981 */ /* 0x000ea8000c1e1900 */
[----:B------:R-:W3:Y:S04]  /*0390*/  LDG.E R19, desc[UR4][R28.64] ;  /* 0x000000041c137981 */ /* 0x000ee8000c1e1900 */
[----:B------:R-:W4:Y:S01]  /*03a0*/  LDG.E R20, desc[UR4][R20.64+0x10] ;  /* 0x0000100414147981 */ /* 0x000f22000c1e1900 */
[----:B-----5:R-:W-:-:S03]  /*03b0*/  IMAD.WIDE.U32 R10, R0, 0x2, R10 ;  /* 0x00000002000a7825 */ /* 0x020fc600078e000a */
[----:B------:R-:W5:Y:S01]  /*03c0*/  LDG.E R21, desc[UR4][R28.64+0x10] ;  /* 0x000010041c157981 */ /* 0x000f62000c1e1900 */
[----:B------:R-:W-:-:S04]  /*03d0*/  LEA R26, P1, R8, R10, 0x2 ;  /* 0x0000000a081a7211 */ /* 0x000fc800078210ff */
[----:B------:R-:W-:-:S03]  /*03e0*/  LEA.HI.X R27, R8, R11, R9, 0x2, P1 ;  /* 0x0000000b081b7211 */ /* 0x000fc600008f1409 */
[----:B------:R-:W-:Y:S02]  /*03f0*/  IMAD.WIDE.U32 R24, R25, 0x10, R26 ;  /* 0x0000001019187825 */ /* 0x000fe400078e001a */
[----:B------:R-:W5:Y:S04]  /*0400*/  LDG.E R8, desc[UR4][R26.64] ;  /* 0x000000041a087981 */ /* 0x000f68000c1e1900 */
[----:B------:R-:W5:Y:S04]  /*0410*/  LDG.E R10, desc[UR4][R26.64+0x10] ;  /* 0x000010041a0a7981 */ /* 0x000f68000c1e1900 */
[----:B------:R-:W5:Y:S04]  /*0420*/  LDG.E R9, desc[UR4][R24.64] ;  /* 0x0000000418097981 */ /* 0x000f68000c1e1900 */
[----:B------:R-:W5:Y:S01]  /*0430*/  LDG.E R11, desc[UR4][R24.64+0x10] ;  /* 0x00001004180b7981 */ /* 0x000f62000c1e1900 */
[----:B------:R-:W-:Y:S05]  /*0440*/  WARPSYNC.ALL ;  /* 0x0000000000007948 */ /* 0x000fea0003800000 */
[----:B--2---:R-:W-:Y:S04]  /*0450*/  MOVM.16.MT88 R18, R18 ;  /* 0x000000001212723a */ /* 0x004fe80000000000 */
[----:B---3--:R-:W2:Y:S04]  /*0460*/  MOVM.16.MT88 R19, R19 ;  /* 0x000000001313723a */ /* 0x008ea80000000000 */
[----:B----4-:R-:W-:Y:S04]  /*0470*/  MOVM.16.MT88 R20, R20 ;  /* 0x000000001414723a */ /* 0x010fe80000000000 */
[----:B-----5:R-:W3:Y:S01]  /*0480*/  MOVM.16.MT88 R21, R21 ;  /* 0x000000001515723a */ /* 0x020ee20000000000 */
[C---:B--2---:R-:W-:Y:S08]  /*0490*/  HMMA.16816.F16 R6, R8.reuse, R18, R6 ;  /* 0x000000120806723c */ /* 0x044ff00000000806 */
[----:B---3--:R-:W-:-:S15]  /*04a0*/  HMMA.16816.F16 R12, R8, R20, R12 ;  /* 0x00000014080c723c */ /* 0x008fde000000080c */
[----:B------:R-:W-:-:S05]  /*04b0*/  NOP ;  /* 0x0000000000007918 */ /* 0x000fca0000000000 */
.L_x_45:
[----:B------:R-:W2:Y:S02]  /*04c0*/  LDC.64 R24, c[0x0][0x388] ;  /* 0x0000e200ff187b82 */ /* 0x000ea40000000a00 */
[----:B--2---:R-:W-:Y:S01]  /*04d0*/  IMAD.WIDE.U32 R24, R0, 0x2, R24 ;  /* 0x0000000200187825 */ /* 0x004fe200078e0018 */
[----:B------:R-:W-:Y:S06]  /*04e0*/  @P0 BRA `(.L_x_46) ;  /* 0x00000000007c0947 */ /* 0x000fec0003800000 */
[----:B------:R-:W2:Y:S01]  /*04f0*/  S2R R8, SR_LANEID ;  /* 0x0000000000087919 */ /* 0x000ea20000000000 */
[----:B------:R-:W3:Y:S01]  /*0500*/  LDC R19, c[0x0][0x380] ;  /* 0x0000e000ff137b82 */ /* 0x000ee20000000800 */
[----:B------:R-:W-:-:S07]  /*0510*/  IMAD.MOV.U32 R9, RZ, RZ, RZ ;  /* 0x000000ffff097224 */ /* 0x000fce00078e00ff */
[----:B------:R-:W4:Y:S01]  /*0520*/  LDC.64 R10, c[0x0][0x390] ;  /* 0x0000e400ff0a7b82 */ /* 0x000f220000000a00 */
[----:B---3--:R-:W-:Y:S02]  /*0530*/  SHF.R.U32.HI R18, RZ, 0x1, R19 ;  /* 0x00000001ff127819 */ /* 0x008fe40000011613 */
[----:B--2---:R-:W-:Y:S01]  /*0540*/  SHF.R.U32.HI R21, RZ, 0x2, R8 ;  /* 0x00000002ff157819 */ /* 0x004fe20000011608 */
[----:B----4-:R-:W-:Y:S01]  /*0550*/  IMAD.WIDE.U32 R10, R15, 0x2, R10 ;  /* 0x000000020f0a7825 */ /* 0x010fe200078e000a */
[----:B------:R-:W-:-:S05]  /*0560*/  LOP3.LUT R8, R8, 0x3, RZ, 0xc0, !PT ;  /* 0x0000000308087812 */ /* 0x000fca00078ec0ff */
[----:B------:R-:W-:-:S03]  /*0570*/  IMAD.WIDE.U32 R8, R21, R18, R8 ;  /* 0x0000001215087225 */ /* 0x000fc600078e0008 */
[C---:B------:R-:W-:Y:S02]  /*0580*/  LEA R20, P1, R8.reuse, R24, 0x2 ;  /* 0x0000001808147211 */ /* 0x040fe400078210ff */
[C---:B------:R-:W-:Y:S02]  /*0590*/  LEA R28, P2, R8.reuse, R10, 0x2 ;  /* 0x0000000a081c7211 */ /* 0x040fe400078410ff */
[C-C-:B------:R-:W-:Y:S02]  /*05a0*/  LEA.HI.X R21, R8.reuse, R25, R9.reuse, 0x2, P1 ;  /* 0x0000001908157211 */ /* 0x140fe400008f1409 */
[----:B------:R-:W-:Y:S01]  /*05b0*/  LEA.HI.X R29, R8, R11, R9, 0x2, P2 ;  /* 0x0000000b081d7211 */ /* 0x000fe200010f1409 */
[C---:B------:R-:W-:Y:S02]  /*05c0*/  IMAD.WIDE.U32 R26, R19.reuse, 0x10, R20 ;  /* 0x00000010131a7825 */ /* 0x040fe400078e0014 */
[----:B------:R-:W2:Y:S04]  /*05d0*/  LDG.E R8, desc[UR4][R20.64+0x20] ;  /* 0x0000200414087981 */ /* 0x000ea8000c1e1900 */
[----:B------:R-:W2:Y:S04]  /*05e0*/  LDG.E R9, desc[UR4][R26.64+0x20] ;  /* 0x000020041a097981 */ /* 0x000ea8000c1e1900 */
[----:B------:R3:W2:Y:S04]  /*05f0*/  LDG.E R11, desc[UR4][R26.64+0x30] ;  /* 0x000030041a0b7981 */ /* 0x0006a8000c1e1900 */
[----:B------:R4:W2:Y:S04]  /*0600*/  LDG.E R10, desc[UR4][R20.64+0x30] ;  /* 0x00003004140a7981 */ /* 0x0008a8000c1e1900 */
[----:B------:R-:W5:Y:S01]  /*0610*/  LDG.E R18, desc[UR4][R28.64] ;  /* 0x000000041c127981 */ /* 0x000f62000c1e1900 */
[----:B---3--:R-:W-:-:S05]  /*0620*/  IMAD.WIDE.U32 R26, R19, 0x10, R28 ;  /* 0x00000010131a7825 */ /* 0x008fca00078e001c */
[----:B------:R-:W3:Y:S04]  /*0630*/  LDG.E R19, desc[UR4][R26.64] ;  /* 0x000000041a137981 */ /* 0x000ee8000c1e1900 */
[----:B------:R-:W4:Y:S04]  /*0640*/  LDG.E R28, desc[UR4][R28.64+0x10] ;  /* 0x000010041c1c7981 */ /* 0x000f28000c1e1900 */
[----:B------:R-:W2:Y:S01]  /*0650*/  LDG.E R21, desc[UR4][R26.64+0x10] ;  /* 0x000010041a157981 */ /* 0x000ea2000c1e1900 */
[----:B------:R-:W-:Y:S05]  /*0660*/  WARPSYNC.ALL ;  /* 0x0000000000007948 */ /* 0x000fea0003800000 */
[----:B-----5:R-:W-:Y:S04]  /*0670*/  MOVM.16.MT88 R18, R18 ;  /* 0x000000001212723a */ /* 0x020fe80000000000 */
[----:B---3--:R-:W3:Y:S04]  /*0680*/  MOVM.16.MT88 R19, R19 ;  /* 0x000000001313723a */ /* 0x008ee80000000000 */
[----:B----4-:R-:W-:Y:S04]  /*0690*/  MOVM.16.MT88 R20, R28 ;  /* 0x000000001c14723a */ /* 0x010fe80000000000 */
[----:B--2---:R-:W2:Y:S01]  /*06a0*/  MOVM.16.MT88 R21, R21 ;  /* 0x000000001515723a */ /* 0x004ea20000000000 */
[C---:B---3--:R-:W-:Y:S08]  /*06b0*/  HMMA.16816.F16 R6, R8.reuse, R18, R6 ;  /* 0x000000120806723c */ /* 0x048ff00000000806 */
[----:B--2---:R-:W-:-:S15]  /*06c0*/  HMMA.16816.F16 R12, R8, R20, R12 ;  /* 0x00000014080c723c */ /* 0x004fde000000080c */
[----:B------:R-:W-:-:S05]  /*06d0*/  NOP ;  /* 0x0000000000007918 */ /* 0x000fca0000000000 */
.L_x_46:
[----:B------:R-:W-:Y:S05]  /*06e0*/  @P0 BRA `(.L_x_47) ;  /* 0x00000000007c0947 */ /* 0x000fea0003800000 */
        /* <DEDUP_REMOVED lines=31> */
.L_x_47:
[----:B------:R-:W-:Y:S05]  /*08e0*/  @P0 BRA `(.L_x_48) ;  /* 0x00000000007c0947 */ /* 0x000fea0003800000 */
[----:B------:R-:W2:Y:S01]  /*08f0*/  S2R R8, SR_LANEID ;  /* 0x0000000000087919 */ /* 0x000ea20000000000 */
[----:B------:R-:W3:Y:S01]  /*0900*/  LDC R11, c[0x0][0x380] ;  /* 0x0000e000ff0b7b82 */ /* 0x000ee20000000800 */
[----:B------:R-:W-:-:S07]  /*0910*/  MOV R9, RZ ;  /* 0x000000ff00097202 */ /* 0x000fce0000000f00 */
[----:B------:R-:W4:Y:S01]  /*0920*/  LDC.64 R18, c[0x0][0x390] ;  /* 0x0000e400ff127b82 */ /* 0x000f220000000a00 */
        /* <DEDUP_REMOVED lines=10> */
[----:B------:R-:W4:Y:S04]  /*09d0*/  LDG.E R20, desc[UR4][R20.64+0x10] ;  /* 0x0000100414147981 */ /* 0x000f28000c1e1900 */
        /* <DEDUP_REMOVED lines=16> */
.L_x_48:
[----:B------:R-:W-:Y:S02]  /*0ae0*/  VIADD R2, R2, 0x4 ;  /* 0x0000000402027836 */ /* 0x000fe40000000000 */
[----:B-1----:R-:W-:Y:S02]  /*0af0*/  IMAD.U32 R8, RZ, RZ, UR8 ;  /* 0x00000008ff087e24 */ /* 0x002fe4000f8e00ff */
[----:B------:R-:W-:Y:S01]  /*0b00*/  VIADD R3, R3, 0x40 ;  /* 0x0000004003037836 */ /* 0x000fe20000000000 */
[----:B------:R-:W-:Y:S01]  /*0b10*/  ISETP.NE.AND P1, PT, R2, RZ, PT ;  /* 0x000000ff0200720c */ /* 0x000fe20003f25270 */
[----:B------:R-:W-:Y:S01]  /*0b20*/  VIADD R0, R0, 0x40 ;  /* 0x0000004000007836 */ /* 0x000fe20000000000 */
[C---:B------:R-:W-:Y:S01]  /*0b30*/  LEA R15, R8.reuse, R15, 0x6 ;  /* 0x0000000f080f7211 */ /* 0x040fe200078e30ff */
[C---:B------:R-:W-:Y:S02]  /*0b40*/  IMAD R5, R8.reuse, 0x40, R5 ;  /* 0x0000004008057824 */ /* 0x040fe400078e0205 */
[----:B------:R-:W-:-:S02]  /*0b50*/  IMAD R14, R8, 0x40, R14 ;  /* 0x00000040080e7824 */ /* 0x000fc400078e020e */
[----:B------:R-:W-:-:S06]  /*0b60*/  IMAD R16, R8, 0x40, R16 ;  /* 0x0000004008107824 */ /* 0x000fcc00078e0210 */
[----:B------:R-:W-:Y:S05]  /*0b70*/  @P1 BRA `(.L_x_49) ;  /* 0xfffffff400c81947 */ /* 0x000fea000383ffff */
[----:B0-----:R-:W-:Y:S05]  /*0b80*/  BSYNC.RECONVERGENT B0 ;  /* 0x0000000000007941 */ /* 0x001fea0003800200 */
.L_x_44:
[----:B------:R-:W-:Y:S01]  /*0b90*/  ISETP.NE.AND P1, PT, R4, RZ, PT ;  /* 0x000000ff0400720c */ /* 0x000fe20003f25270 */
[----:B------:R-:W-:-:S12]  /*0ba0*/  BSSY.RECONVERGENT B0, `(.L_x_43) ;  /* 0x000002e000007945 */ /* 0x000fd80003800200 */
[----:B------:R-:W-:Y:S05]  /*0bb0*/  @!P1 BRA `(.L_x_50) ;  /* 0x0000000000b09947 */ /* 0x000fea0003800000 */
[----:B------:R-:W1:Y:S01]  /*0bc0*/  LDC R0, c[0x0][0x380] ;  /* 0x0000e000ff007b82 */ /* 0x000e620000000800 */
[----:B------:R-:W-:Y:S02]  /*0bd0*/  IMAD.SHL.U32 R2, R17, 0x10, RZ ;  /* 0x0000001011027824 */ /* 0x000fe400078e00ff */
[----:B------:R-:W-:Y:S02]  /*0be0*/  IMAD.IADD R22, R22, 0x1, R3 ;  /* 0x0000000116167824 */ /* 0x000fe400078e0203 */
[----:B------:R-:W-:Y:S02]  /*0bf0*/  IMAD R3, R3, R8, R2 ;  /* 0x0000000803037224 */ /* 0x000fe400078e0202 */
[----:B------:R-:W-:Y:S01]  /*0c00*/  IMAD.MOV R4, RZ, RZ, -R4 ;  /* 0x000000ffff047224 */ /* 0x000fe200078e0a04 */
[----:B------:R-:W2:Y:S08]  /*0c10*/  LDC.64 R18, c[0x0][0x390] ;  /* 0x0000e400ff127b82 */ /* 0x000eb00000000a00 */
[----:B------:R-:W3:Y:S02]  /*0c20*/  LDC.64 R14, c[0x0][0x388] ;  /* 0x0000e200ff0e7b82 */ /* 0x000ee40000000a00 */
.L_x_52:
[----:B------:R-:W-:-:S05]  /*0c30*/  VIADD R4, R4, 0x1 ;  /* 0x0000000104047836 */ /* 0x000fca0000000000 */
[----:B------:R-:W-:Y:S01]  /*0c40*/  ISETP.NE.AND P1, PT, R4, RZ, PT ;  /* 0x000000ff0400720c */ /* 0x000fe20003f25270 */
[----:B------:R-:W-:-:S12]  /*0c50*/  @P0 BRA `(.L_x_51) ;  /* 0x0000000000780947 */ /* 0x000fd80003800000 */
[----:B------:R-:W4:Y:S01]  /*0c60*/  S2R R2, SR_LANEID ;  /* 0x0000000000027919 */ /* 0x000f220000000000 */
[----:B-1----:R-:W-:Y:S01]  /*0c70*/  SHF.R.U32.HI R16, RZ, 0x1, R0 ;  /* 0x00000001ff107819 */ /* 0x002fe20000011600 */
[----:B------:R-:W-:Y:S02]  /*0c80*/  IMAD.MOV.U32 R9, RZ, RZ, RZ ;  /* 0x000000ffff097224 */ /* 0x000fe400078e00ff */
[----:B--2---:R-:W-:Y:S01]  /*0c90*/  IMAD.WIDE.U32 R10, R3, 0x2, R18 ;  /* 0x00000002030a7825 */ /* 0x004fe200078e0012 */
[----:B----4-:R-:W-:Y:S02]  /*0ca0*/  LOP3.LUT R8, R2, 0x3, RZ, 0xc0, !PT ;  /* 0x0000000302087812 */ /* 0x010fe400078ec0ff */
[----:B------:R-:W-:-:S05]  /*0cb0*/  SHF.R.U32.HI R5, RZ, 0x2, R2 ;  /* 0x00000002ff057819 */ /* 0x000fca0000011602 */
[----:B------:R-:W-:-:S03]  /*0cc0*/  IMAD.WIDE.U32 R8, R5, R16, R8 ;  /* 0x0000001005087225 */ /* 0x000fc600078e0008 */
[----:B------:R-:W-:-:S04]  /*0cd0*/  LEA R20, P2, R8, R10, 0x2 ;  /* 0x0000000a08147211 */ /* 0x000fc800078410ff */
[----:B------:R-:W-:-:S03]  /*0ce0*/  LEA.HI.X R21, R8, R11, R9, 0x2, P2 ;  /* 0x0000000b08157211 */ /* 0x000fc600010f1409 */
[----:B------:R-:W-:Y:S02]  /*0cf0*/  IMAD.WIDE.U32 R26, R0, 0x10, R20 ;  /* 0x00000010001a7825 */ /* 0x000fe400078e0014 */
[----:B------:R-:W2:Y:S04]  /*0d00*/  LDG.E R24, desc[UR4][R20.64] ;  /* 0x0000000414187981 */ /* 0x000ea8000c1e1900 */
[----:B------:R-:W4:Y:S04]  /*0d10*/  LDG.E R25, desc[UR4][R26.64] ;  /* 0x000000041a197981 */ /* 0x000f28000c1e1900 */
[----:B------:R-:W5:Y:S01]  /*0d20*/  LDG.E R20, desc[UR4][R20.64+0x10] ;  /* 0x0000100414147981 */ /* 0x000f62000c1e1900 */
[----:B---3--:R-:W-:-:S03]  /*0d30*/  IMAD.WIDE.U32 R10, R22, 0x2, R14 ;  /* 0x00000002160a7825 */ /* 0x008fc600078e000e */
[----:B------:R1:W3:Y:S01]  /*0d40*/  LDG.E R21, desc[UR4][R26.64+0x10] ;  /* 0x000010041a157981 */ /* 0x0002e2000c1e1900 */
[----:B------:R-:W-:-:S04]  /*0d50*/  LEA R28, P2, R8, R10, 0x2 ;  /* 0x0000000a081c7211 */ /* 0x000fc800078410ff */
[----:B------:R-:W-:-:S03]  /*0d60*/  LEA.HI.X R29, R8, R11, R9, 0x2, P2 ;  /* 0x0000000b081d7211 */ /* 0x000fc600010f1409 */
[----:B-1----:R-:W-:Y:S02]  /*0d70*/  IMAD.WIDE.U32 R26, R0, 0x10, R28 ;  /* 0x00000010001a7825 */ /* 0x002fe400078e001c */
[----:B------:R-:W3:Y:S04]  /*0d80*/  LDG.E R8, desc[UR4][R28.64] ;  /* 0x000000041c087981 */ /* 0x000ee8000c1e1900 */
[----:B------:R-:W3:Y:S04]  /*0d90*/  LDG.E R10, desc[UR4][R28.64+0x10] ;  /* 0x000010041c0a7981 */ /* 0x000ee8000c1e1900 */
[----:B------:R-:W3:Y:S04]  /*0da0*/  LDG.E R9, desc[UR4][R26.64] ;  /* 0x000000041a097981 */ /* 0x000ee8000c1e1900 */
[----:B------:R-:W3:Y:S01]  /*0db0*/  LDG.E R11, desc[UR4][R26.64+0x10] ;  /* 0x000010041a0b7981 */ /* 0x000ee2000c1e1900 */
[----:B------:R-:W-:Y:S05]  /*0dc0*/  WARPSYNC.ALL ;  /* 0x0000000000007948 */ /* 0x000fea0003800000 */
[----:B--2---:R-:W-:Y:S04]  /*0dd0*/  MOVM.16.MT88 R24, R24 ;  /* 0x000000001818723a */ /* 0x004fe80000000000 */
[----:B----4-:R-:W1:Y:S04]  /*0de0*/  MOVM.16.MT88 R25, R25 ;  /* 0x000000001919723a */ /* 0x010e680000000000 */
[----:B-----5:R-:W-:Y:S04]  /*0df0*/  MOVM.16.MT88 R20, R20 ;  /* 0x000000001414723a */ /* 0x020fe80000000000 */
[----:B---3--:R-:W2:Y:S01]  /*0e00*/  MOVM.16.MT88 R21, R21 ;  /* 0x000000001515723a */ /* 0x008ea20000000000 */
[C---:B-1----:R-:W-:Y:S08]  /*0e10*/  HMMA.16816.F16 R6, R8.reuse, R24, R6 ;  /* 0x000000180806723c */ /* 0x042ff00000000806 */
[----:B--2---:R-:W-:-:S15]  /*0e20*/  HMMA.16816.F16 R12, R8, R20, R12 ;  /* 0x00000014080c723c */ /* 0x004fde000000080c */
[----:B------:R-:W-:-:S05]  /*0e30*/  NOP ;  /* 0x0000000000007918 */ /* 0x000fca0000000000 */
.L_x_51:
[----:B0-----:R-:W-:Y:S01]  /*0e40*/  MOV R8, UR9 ;  /* 0x0000000900087c02 */ /* 0x001fe20008000f00 */
[----:B------:R-:W-:-:S04]  /*0e50*/  VIADD R22, R22, 0x10 ;  /* 0x0000001016167836 */ /* 0x000fc80000000000 */
[----:B------:R-:W-:Y:S01]  /*0e60*/  IMAD R3, R8, 0x10, R3 ;  /* 0x0000001008037824 */ /* 0x000fe200078e0203 */
[----:B------:R-:W-:Y:S06]  /*0e70*/  @P1 BRA `(.L_x_52) ;  /* 0xfffffffc006c1947 */ /* 0x000fec000383ffff */
.L_x_50:
[----:B0-----:R-:W-:Y:S05]  /*0e80*/  BSYNC.RECONVERGENT B0 ;  /* 0x0000000000007941 */ /* 0x001fea0003800200 */
.L_x_43:
[----:B------:R-:W0:Y:S01]  /*0e90*/  S2R R3, SR_LANEID ;  /* 0x0000000000037919 */ /* 0x000e220000000000 */
[----:B------:R-:W4:Y:S01]  /*0ea0*/  LDCU.64 UR6, c[0x0][0x398] ;  /* 0x00007300ff0677ac */ /* 0x000f220008000a00 */
[----:B------:R-:W-:Y:S01]  /*0eb0*/  IMAD R23, R23, R8, RZ ;  /* 0x0000000817177224 */ /* 0x000fe200078e02ff */
[----:B------:R-:W-:-:S03]  /*0ec0*/  SHF.R.U32.HI R11, RZ, 0x1, R8 ;  /* 0x00000001ff0b7819 */ /* 0x000fc60000011608 */
[----:B-1----:R-:W-:-:S05]  /*0ed0*/  IMAD.SHL.U32 R0, R23, 0x10, RZ ;  /* 0x0000001017007824 */ /* 0x002fca00078e00ff */
[----:B------:R-:W-:-:S04]  /*0ee0*/  LEA R9, P0, R17, R0, 0x4 ;  /* 0x0000000011097211 */ /* 0x000fc800078020ff */
[----:B------:R-:W-:Y:S02]  /*0ef0*/  LEA.HI.X.SX32 R0, R0, RZ, 0x1, P0 ;  /* 0x000000ff00007211 */ /* 0x000fe400000f0eff */
[----:B0-----:R-:W-:Y:S02]  /*0f00*/  LOP3.LUT R2, R3, 0x3, RZ, 0xc0, !PT ;  /* 0x0000000303027812 */ /* 0x001fe400078ec0ff */
[----:B------:R-:W-:Y:S01]  /*0f10*/  SHF.R.U32.HI R5, RZ, 0x2, R3 ;  /* 0x00000002ff057819 */ /* 0x000fe20000011603 */
[----:B------:R-:W-:-:S04]  /*0f20*/  IMAD.MOV.U32 R3, RZ, RZ, RZ ;  /* 0x000000ffff037224 */ /* 0x000fc800078e00ff */
[----:B------:R-:W-:Y:S01]  /*0f30*/  IMAD.WIDE.U32 R4, R5, R11, R2 ;  /* 0x0000000b05047225 */ /* 0x000fe200078e0002 */
[----:B----4-:R-:W-:-:S04]  /*0f40*/  LEA R3, P0, R9, UR6, 0x1 ;  /* 0x0000000609037c11 */ /* 0x010fc8000f8008ff */
[----:B------:R-:W-:Y:S01]  /*0f50*/  LEA.HI.X R9, R9, UR7, R0, 0x1, P0 ;  /* 0x0000000709097c11 */ /* 0x000fe200080f0c00 */
[----:B------:R-:W-:Y:S05]  /*0f60*/  WARPSYNC.ALL ;  /* 0x0000000000007948 */ /* 0x000fea0003800000 */
        /* <DEDUP_REMOVED lines=8> */
.L_x_53:
        /* <DEDUP_REMOVED lines=9> */
.L_x_65:


//--------------------- .text._Z12tiled_matmuliP6__halfS0_S0_ --------------------------
	.section	.text._Z12tiled_matmuliP6__halfS0_S0_,"ax",@progbits
	.align	128
        .global         _Z12tiled_matmuliP6__halfS0_S0_
        .type           _Z12tiled_matmuliP6__halfS0_S0_,@function
        .size           _Z12tiled_matmuliP6__halfS0_S0_,(.L_x_66 - _Z12tiled_matmuliP6__halfS0_S0_)
        .other          _Z12tiled_matmuliP6__halfS0_S0_,@"STO_CUDA_ENTRY STV_DEFAULT"
_Z12tiled_matmuliP6__halfS0_S0_:
.text._Z12tiled_matmuliP6__halfS0_S0_:
[----:B------:R-:W-:Y:S01]  /*0000*/  LDC R1, c[0x0][0x37c] ;  /* 0x0000df00ff017b82 */ /* 0x000fe20000000800 */
[----:B------:R-:W0:Y:S01]  /*0010*/  LDCU UR4, c[0x0][0x380] ;  /* 0x00007000ff0477ac */ /* 0x000e220008000800 */
[----:B------:R-:W1:Y:S01]  /*0020*/  S2R R4, SR_CTAID.Y ;  /* 0x0000000000047919 */ /* 0x000e620000002600 */
[----:B------:R-:W-:Y:S01]  /*0030*/  HFMA2 R17, -RZ, RZ, 0, 0 ;  /* 0x00000000ff117431 */ /* 0x000fe200000001ff */
[----:B------:R-:W2:Y:S01]  /*0040*/  LDCU.64 UR8, c[0x0][0x358] ;  /* 0x00006b00ff0877ac */ /* 0x000ea20008000a00 */
[----:B------:R-:W1:Y:S01]  /*0050*/  S2R R2, SR_TID.Y ;  /* 0x0000000000027919 */ /* 0x000e620000002200 */
[----:B------:R-:W3:Y:S01]  /*0060*/  S2R R8, SR_CTAID.X ;  /* 0x0000000000087919 */ /* 0x000ee20000002500 */
[----:B------:R-:W3:Y:S01]  /*0070*/  S2R R3, SR_TID.X ;  /* 0x0000000000037919 */ /* 0x000ee20000002100 */
[----:B0-----:R-:W-:-:S04]  /*0080*/  MOV R6, UR4 ;  /* 0x0000000400067c02 */ /* 0x001fc80008000f00 */
[----:B------:R-:W-:Y:S02]  /*0090*/  ISETP.GE.AND P0, PT, R6, 0x1, PT ;  /* 0x000000010600780c */ /* 0x000fe40003f06270 */
[----:B-1----:R-:W-:Y:S02]  /*00a0*/  LEA R4, R4, R2, 0x5 ;  /* 0x0000000204047211 */ /* 0x002fe400078e28ff */
[----:B---3--:R-:W-:-:S09]  /*00b0*/  LEA R5, R8, R3, 0x5 ;  /* 0x0000000308057211 */ /* 0x008fd200078e28ff */
[----:B--2---:R-:W-:Y:S05]  /*00c0*/  @!P0 BRA `(.L_x_54) ;  /* 0x0000000800bc8947 */ /* 0x004fea0003800000 */
[----:B------:R-:W0:Y:S01]  /*00d0*/  S2UR UR6, SR_CgaCtaId ;  /* 0x00000000000679c3 */ /* 0x000e220000008800 */
[----:B------:R-:W-:Y:S01]  /*00e0*/  UMOV UR4, 0x400 ;  /* 0x0000040000047882 */ /* 0x000fe20000000000 */
[-CC-:B------:R-:W-:Y:S01]  /*00f0*/  IMAD R7, R2, R6.reuse, R3.reuse ;  /* 0x0000000602077224 */ /* 0x180fe200078e0203 */
[----:B------:R-:W-:Y:S01]  /*0100*/  UIADD3 UR5, UPT, UPT, UR4, 0x800, URZ ;  /* 0x0000080004057890 */ /* 0x000fe2000fffe0ff */
[CC--:B------:R-:W-:Y:S01]  /*0110*/  ISETP.GE.U32.AND P0, PT, R4.reuse, R6.reuse, PT ;  /* 0x000000060400720c */ /* 0x0c0fe20003f06070 */
[----:B------:R-:W-:Y:S01]  /*0120*/  IMAD R10, R4, R6, R3 ;  /* 0x00000006040a7224 */ /* 0x000fe200078e0203 */
[----:B------:R-:W-:Y:S02]  /*0130*/  MOV R17, RZ ;  /* 0x000000ff00117202 */ /* 0x000fe40000000f00 */
[----:B------:R-:W1:Y:S01]  /*0140*/  LDC R0, c[0x0][0x380] ;  /* 0x0000e000ff007b82 */ /* 0x000e620000000800 */
[----:B------:R-:W-:-:S07]  /*0150*/  LEA R7, R8, R7, 0x5 ;  /* 0x0000000708077211 */ /* 0x000fce00078e28ff */
[----:B------:R-:W2:Y:S01]  /*0160*/  LDC.64 R18, c[0x0][0x388] ;  /* 0x0000e200ff127b82 */ /* 0x000ea20000000a00 */
[----:B0-----:R-:W-:Y:S02]  /*0170*/  ULEA UR4, UR6, UR4, 0x18 ;  /* 0x0000000406047291 */ /* 0x001fe4000f8ec0ff */
[----:B------:R-:W-:-:S04]  /*0180*/  ULEA UR5, UR6, UR5, 0x18 ;  /* 0x0000000506057291 */ /* 0x000fc8000f8ec0ff */
[C---:B------:R-:W-:Y:S01]  /*0190*/  LEA R8, R2.reuse, UR4, 0x6 ;  /* 0x0000000402087c11 */ /* 0x040fe2000f8e30ff */
[----:B------:R-:W-:Y:S01]  /*01a0*/  UMOV UR4, URZ ;  /* 0x000000ff00047c82 */ /* 0x000fe20008000000 */
[C---:B------:R-:W-:Y:S02]  /*01b0*/  LEA R9, R3.reuse, UR5, 0x1 ;  /* 0x0000000503097c11 */ /* 0x040fe4000f8e08ff */
[----:B------:R-:W-:Y:S02]  /*01c0*/  LEA R11, R3, R8, 0x1 ;  /* 0x00000008030b7211 */ /* 0x000fe400078e08ff */
[----:B------:R-:W-:-:S07]  /*01d0*/  LEA R16, R2, R9, 0x6 ;  /* 0x0000000902107211 */ /* 0x000fce00078e30ff */
.L_x_55:
[----:B-1----:R-:W-:Y:S02]  /*01e0*/  MOV R6, R0 ;  /* 0x0000000000067202 */ /* 0x002fe40000000f00 */
[----:B------:R-:W-:Y:S02]  /*01f0*/  VIMNMX R13, PT, PT, R5, R2, !PT ;  /* 0x00000002050d7248 */ /* 0x000fe40007fe0100 */
[-C--:B------:R-:W-:Y:S02]  /*0200*/  ISETP.GE.OR P1, PT, R3, R6.reuse, P0 ;  /* 0x000000060300720c */ /* 0x080fe40000726670 */
[----:B------:R-:W-:Y:S01]  /*0210*/  ISETP.GE.AND P2, PT, R13, R6, PT ;  /* 0x000000060d00720c */ /* 0x000fe20003f46270 */
[----:B--2---:R-:W-:-:S10]  /*0220*/  IMAD.WIDE R12, R10, 0x2, R18 ;  /* 0x000000020a0c7825 */ /* 0x004fd400078e0212 */
[----:B------:R-:W2:Y:S02]  /*0230*/  @!P1 LDG.E.U16 R26, desc[UR8][R12.64] ;  /* 0x000000080c1a9981 */ /* 0x000ea4000c1e1500 */
[----:B------:R-:W0:Y:S02]  /*0240*/  @!P2 LDC.64 R14, c[0x0][0x390] ;  /* 0x0000e400ff0eab82 */ /* 0x000e240000000a00 */
[----:B0-----:R-:W-:-:S05]  /*0250*/  @!P2 IMAD.WIDE R20, R7, 0x2, R14 ;  /* 0x000000020714a825 */ /* 0x001fca00078e020e */
[----:B------:R-:W3:Y:S01]  /*0260*/  @!P2 LDG.E.U16 R27, desc[UR8][R20.64] ;  /* 0x00000008141ba981 */ /* 0x000ee2000c1e1500 */
[----:B------:R-:W-:-:S05]  /*0270*/  @P1 PRMT R26, RZ, 0x7610, R26 ;  /* 0x00007610ff1a1816 */ /* 0x000fca000000001a */
[----:B--2---:R-:W-:Y:S01]  /*0280*/  STS.U16 [R11], R26 ;  /* 0x0000001a0b007388 */ /* 0x004fe20000000400 */
[----:B------:R-:W-:-:S05]  /*0290*/  @P2 PRMT R27, RZ, 0x7610, R27 ;  /* 0x00007610ff1b2816 */ /* 0x000fca000000001b */
[----:B---3--:R-:W-:Y:S01]  /*02a0*/  STS.U16 [R16], R27 ;  /* 0x0000001b10007388 */ /* 0x008fe20000000400 */
[----:B------:R-:W-:Y:S06]  /*02b0*/  BAR.SYNC.DEFER_BLOCKING 0x0 ;  /* 0x0000000000007b1d */ /* 0x000fec0000010000 */
[----:B------:R-:W0:Y:S04]  /*02c0*/  LDS.U16 R28, [R9] ;  /* 0x00000000091c7984 */ /* 0x000e280000000400 */
[----:B------:R-:W1:Y:S04]  /*02d0*/  LDS.64 R14, [R8] ;  /* 0x00000000080e7984 */ /* 0x000e680000000a00 */
[----:B------:R-:W2:Y:S04]  /*02e0*/  LDS.U16 R25, [R9+0x40] ;  /* 0x0000400009197984 */ /* 0x000ea80000000400 */
[----:B------:R-:W3:Y:S04]  /*02f0*/  LDS.U16 R22, [R9+0x80] ;  /* 0x0000800009167984 */ /* 0x000ee80000000400 */
[----:B------:R-:W4:Y:S04]  /*0300*/  LDS.U16 R24, [R9+0xc0] ;  /* 0x0000c00009187984 */ /* 0x000f280000000400 */
[----:B------:R-:W5:Y:S04]  /*0310*/  LDS.U16 R23, [R9+0x100] ;  /* 0x0001000009177984 */ /* 0x000f680000000400 */
[----:B------:R-:W5:Y:S04]  /*0320*/  LDS.64 R12, [R8+0x8] ;  /* 0x00000800080c7984 */ /* 0x000f680000000a00 */
[----:B------:R-:W5:Y:S01]  /*0330*/  LDS.U16 R20, [R9+0x140] ;  /* 0x0001400009147984 */ /* 0x000f620000000400 */
[----:B0-----:R-:W-:-:S02]  /*0340*/  HADD2.F32 R28, -RZ, R28.H0_H0 ;  /* 0x2000001cff1c7230 */ /* 0x001fc40000004100 */
[----:B-1----:R-:W-:-:S05]  /*0350*/  HADD2.F32 R26, -RZ, R14.H0_H0 ;  /* 0x2000000eff1a7230 */ /* 0x002fca0000004100 */
[----:B------:R-:W-:Y:S02]  /*0360*/  FFMA R26, R26, R28, R17 ;  /* 0x0000001c1a1a7223 */ /* 0x000fe40000000011 */
[----:B------:R-:W0:Y:S01]  /*0370*/  LDS.U16 R17, [R9+0x180] ;  /* 0x0001800009117984 */ /* 0x000e220000000400 */
[----:B------:R-:W-:Y:S02]  /*0380*/  HADD2.F32 R21, -RZ, R14.H1_H1 ;  /* 0x3000000eff157230 */ /* 0x000fe40000004100 */
[----:B--2---:R-:W-:Y:S02]  /*0390*/  HADD2.F32 R25, -RZ, R25.H0_H0 ;  /* 0x20000019ff197230 */ /* 0x004fe40000004100 */
[----:B---3--:R-:W-:Y:S02]  /*03a0*/  HADD2.F32 R22, -RZ, R22.H0_H0 ;  /* 0x20000016ff167230 */ /* 0x008fe40000004100 */
[----:B------:R-:W-:Y:S02]  /*03b0*/  HADD2.F32 R14, -RZ, R15.H0_H0 ;  /* 0x2000000fff0e7230 */ /* 0x000fe40000004100 */
[----:B------:R-:W-:-:S02]  /*03c0*/  FFMA R25, R21, R25, R26 ;  /* 0x0000001915197223 */ /* 0x000fc4000000001a */
[----:B------:R-:W1:Y:S01]  /*03d0*/  LDS.U16 R21, [R9+0x1c0] ;  /* 0x0001c00009157984 */ /* 0x000e620000000400 */
[----:B------:R-:W-:Y:S02]  /*03e0*/  HADD2.F32 R26, -RZ, R15.H1_H1 ;  /* 0x3000000fff1a7230 */ /* 0x000fe40000004100 */
[----:B------:R-:W-:Y:S01]  /*03f0*/  FFMA R25, R14, R22, R25 ;  /* 0x000000160e197223 */ /* 0x000fe20000000019 */
[----:B----4-:R-:W-:Y:S01]  /*0400*/  HADD2.F32 R24, -RZ, R24.H0_H0 ;  /* 0x20000018ff187230 */ /* 0x010fe20000004100 */
[----:B------:R-:W2:Y:S04]  /*0410*/  LDS.U16 R22, [R9+0x200] ;  /* 0x0002000009167984 */ /* 0x000ea80000000400 */
[----:B------:R-:W3:Y:S01]  /*0420*/  LDS.64 R14, [R8+0x10] ;  /* 0x00001000080e7984 */ /* 0x000ee20000000a00 */
[----:B------:R-:W-:Y:S01]  /*0430*/  FFMA R24, R26, R24, R25 ;  /* 0x000000181a187223 */ /* 0x000fe20000000019 */
[----:B-----5:R-:W-:-:S02]  /*0440*/  HADD2.F32 R26, -RZ, R23.H0_H0 ;  /* 0x20000017ff1a7230 */ /* 0x020fc40000004100 */
[--C-:B------:R-:W-:Y:S01]  /*0450*/  HADD2.F32 R25, -RZ, R12.reuse.H0_H0 ;  /* 0x2000000cff197230 */ /* 0x100fe20000004100 */
[----:B------:R-:W4:Y:S01]  /*0460*/  LDS.U16 R23, [R9+0x240] ;  /* 0x0002400009177984 */ /* 0x000f220000000400 */
[----:B------:R-:W-:Y:S02]  /*0470*/  HADD2.F32 R12, -RZ, R12.H1_H1 ;  /* 0x3000000cff0c7230 */ /* 0x000fe40000004100 */
[----:B------:R-:W-:Y:S02]  /*0480*/  HADD2.F32 R20, -RZ, R20.H0_H0 ;  /* 0x20000014ff147230 */ /* 0x000fe40000004100 */
[----:B------:R-:W-:Y:S02]  /*0490*/  FFMA R25, R25, R26, R24 ;  /* 0x0000001a19197223 */ /* 0x000fe40000000018 */
[----:B------:R-:W5:Y:S02]  /*04a0*/  LDS.U16 R24, [R9+0x280] ;  /* 0x0002800009187984 */ /* 0x000f640000000400 */
[----:B------:R-:W-:-:S02]  /*04b0*/  FFMA R12, R12, R20, R25 ;  /* 0x000000140c0c7223 */ /* 0x000fc40000000019 */
[----:B------:R-:W5:Y:S01]  /*04c0*/  LDS.U16 R20, [R9+0x2c0] ;  /* 0x0002c00009147984 */ /* 0x000f620000000400 */
[----:B------:R-:W-:Y:S02]  /*04d0*/  HADD2.F32 R26, -RZ, R13.H1_H1 ;  /* 0x3000000dff1a7230 */ /* 0x000fe40000004100 */
[----:B0-----:R-:W-:Y:S02]  /*04e0*/  HADD2.F32 R25, -RZ, R17.H0_H0 ;  /* 0x20000011ff197230 */ /* 0x001fe40000004100 */
[----:B------:R-:W-:-:S05]  /*04f0*/  HADD2.F32 R17, -RZ, R13.H0_H0 ;  /* 0x2000000dff117230 */ /* 0x000fca0000004100 */
[----:B------:R-:W-:Y:S02]  /*0500*/  FFMA R25, R17, R25, R12 ;  /* 0x0000001911197223 */ /* 0x000fe4000000000c */
[----:B------:R-:W0:Y:S04]  /*0510*/  LDS.U16 R17, [R9+0x300] ;  /* 0x0003000009117984 */ /* 0x000e280000000400 */
[----:B------:R-:W0:Y:S01]  /*0520*/  LDS.64 R12, [R8+0x18] ;  /* 0x00001800080c7984 */ /* 0x000e220000000a00 */
[----:B-1----:R-:W-:-:S05]  /*0530*/  HADD2.F32 R21, -RZ, R21.H0_H0 ;  /* 0x20000015ff157230 */ /* 0x002fca0000004100 */
[----:B------:R-:W-:Y:S01]  /*0540*/  FFMA R25, R26, R21, R25 ;  /* 0x000000151a197223 */ /* 0x000fe20000000019 */
[----:B--2---:R-:W-:Y:S01]  /*0550*/  HADD2.F32 R26, -RZ, R22.H0_H0 ;  /* 0x20000016ff1a7230 */ /* 0x004fe20000004100 */
[----:B------:R-:W1:Y:S01]  /*0560*/  LDS.U16 R21, [R9+0x340] ;  /* 0x0003400009157984 */ /* 0x000e620000000400 */
[--C-:B---3--:R-:W-:Y:S02]  /*0570*/  HADD2.F32 R22, -RZ, R14.reuse.H0_H0 ;  /* 0x2000000eff167230 */ /* 0x108fe40000004100 */
[----:B------:R-:W-:Y:S02]  /*0580*/  HADD2.F32 R27, -RZ, R14.H1_H1 ;  /* 0x3000000eff1b7230 */ /* 0x000fe40000004100 */
[----:B----4-:R-:W-:Y:S02]  /*0590*/  HADD2.F32 R23, -RZ, R23.H0_H0 ;  /* 0x20000017ff177230 */ /* 0x010fe40000004100 */
[----:B------:R-:W-:Y:S02]  /*05a0*/  FFMA R22, R22, R26, R25 ;  /* 0x0000001a16167223 */ /* 0x000fe40000000019 */
[----:B------:R-:W2:Y:S01]  /*05b0*/  LDS.U16 R25, [R9+0x380] ;  /* 0x0003800009197984 */ /* 0x000ea20000000400 */
[----:B-----5:R-:W-:-:S02]  /*05c0*/  HADD2.F32 R14, -RZ, R24.H0_H0 ;  /* 0x20000018ff0e7230 */ /* 0x020fc40000004100 */
[----:B------:R-:W-:Y:S01]  /*05d0*/  FFMA R22, R27, R23, R22 ;  /* 0x000000171b167223 */ /* 0x000fe20000000016 */
[--C-:B------:R-:W-:Y:S01]  /*05e0*/  HADD2.F32 R23, -RZ, R15.reuse.H0_H0 ;  /* 0x2000000fff177230 */ /* 0x100fe20000004100 */
[----:B------:R-:W3:Y:S01]  /*05f0*/  LDS.U16 R24, [R9+0x3c0] ;  /* 0x0003c00009187984 */ /* 0x000ee20000000400 */
[----:B------:R-:W-:Y:S02]  /*0600*/  HADD2.F32 R26, -RZ, R15.H1_H1 ;  /* 0x3000000fff1a7230 */ /* 0x000fe40000004100 */
[----:B------:R-:W-:Y:S02]  /*0610*/  HADD2.F32 R20, -RZ, R20.H0_H0 ;  /* 0x20000014ff147230 */ /* 0x000fe40000004100 */
[----:B------:R-:W-:Y:S02]  /*0620*/  FFMA R23, R23, R14, R22 ;  /* 0x0000000e17177223 */ /* 0x000fe40000000016 */
[----:B------:R-:W4:Y:S04]  /*0630*/  LDS.U16 R22, [R9+0x400] ;  /* 0x0004000009167984 */ /* 0x000f280000000400 */
[----:B------:R-:W5:Y:S01]  /*0640*/  LDS.64 R14, [R8+0x20] ;  /* 0x00002000080e7984 */ /* 0x000f620000000a00 */
[----:B------:R-:W-:-:S03]  /*0650*/  FFMA R23, R26, R20, R23 ;  /* 0x000000141a177223 */ /* 0x000fc60000000017 */
[----:B------:R-:W5:Y:S01]  /*0660*/  LDS.U16 R20, [R9+0x440] ;  /* 0x0004400009147984 */ /* 0x000f620000000400 */
[----:B0-----:R-:W-:Y:S02]  /*0670*/  HADD2.F32 R17, -RZ, R17.H0_H0 ;  /* 0x20000011ff117230 */ /* 0x001fe40000004100 */
[----:B------:R-:W-:-:S05]  /*0680*/  HADD2.F32 R26, -RZ, R12.H0_H0 ;  /* 0x2000000cff1a7230 */ /* 0x000fca0000004100 */
[----:B------:R-:W-:Y:S02]  /*0690*/  FFMA R17, R26, R17, R23 ;  /* 0x000000111a117223 */ /* 0x000fe40000000017 */
[----:B------:R-:W0:Y:S01]  /*06a0*/  LDS.U16 R23, [R9+0x480] ;  /* 0x0004800009177984 */ /* 0x000e220000000400 */
[----:B------:R-:W-:Y:S02]  /*06b0*/  HADD2.F32 R12, -RZ, R12.H1_H1 ;  /* 0x3000000cff0c7230 */ /* 0x000fe40000004100 */
[----:B-1----:R-:W-:-:S05]  /*06c0*/  HADD2.F32 R21, -RZ, R21.H0_H0 ;  /* 0x20000015ff157230 */ /* 0x002fca0000004100 */
[----:B------:R-:W-:Y:S01]  /*06d0*/  FFMA R12, R12, R21, R17 ;  /* 0x000000150c0c7223 */ /* 0x000fe20000000011 */
[----:B------:R-:W-:Y:S01]  /*06e0*/  HADD2.F32 R21, -RZ, R13.H0_H0 ;  /* 0x2000000dff157230 */ /* 0x000fe20000004100 */
[----:B------:R-:W1:Y:S01]  /*06f0*/  LDS.U16 R17, [R9+0x4c0] ;  /* 0x0004c00009117984 */ /* 0x000e620000000400 */
[----:B--2---:R-:W-:Y:S02]  /*0700*/  HADD2.F32 R25, -RZ, R25.H0_H0 ;  /* 0x20000019ff197230 */ /* 0x004fe40000004100 */
[----:B------:R-:W-:Y:S02]  /*0710*/  HADD2.F32 R26, -RZ, R13.H1_H1 ;  /* 0x3000000dff1a7230 */ /* 0x000fe40000004100 */
[----:B---3--:R-:W-:Y:S02]  /*0720*/  HADD2.F32 R24, -RZ, R24.H0_H0 ;  /* 0x20000018ff187230 */ /* 0x008fe40000004100 */
[----:B------:R-:W-:Y:S02]  /*0730*/  FFMA R25, R21, R25, R12 ;  /* 0x0000001915197223 */ /* 0x000fe4000000000c */
[----:B------:R-:W2:Y:S02]  /*0740*/  LDS.U16 R21, [R9+0x500] ;  /* 0x0005000009157984 */ /* 0x000ea40000000400 */
[----:B------:R-:W-:-:S02]  /*0750*/  FFMA R24, R26, R24, R25 ;  /* 0x000000181a187223 */ /* 0x000fc40000000019 */
[----:B------:R-:W3:Y:S01]  /*0760*/  LDS.64 R12, [R8+0x28] ;  /* 0x00002800080c7984 */ /* 0x000ee20000000a00 */
[----:B----4-:R-:W-:Y:S02]  /*0770*/  HADD2.F32 R26, -RZ, R22.H0_H0 ;  /* 0x20000016ff1a7230 */ /* 0x010fe40000004100 */
[--C-:B-----5:R-:W-:Y:S01]  /*0780*/  HADD2.F32 R25, -RZ, R14.reuse.H0_H0 ;  /* 0x2000000eff197230 */ /* 0x120fe20000004100 */
[----:B------:R-:W4:Y:S01]  /*0790*/  LDS.U16 R22, [R9+0x540] ;  /* 0x0005400009167984 */ /* 0x000f220000000400 */
[----:B------:R-:W-:Y:S02]  /*07a0*/  HADD2.F32 R14, -RZ, R14.H1_H1 ;  /* 0x3000000eff0e7230 */ /* 0x000fe40000004100 */
[----:B------:R-:W-:Y:S02]  /*07b0*/  HADD2.F32 R20, -RZ, R20.H0_H0 ;  /* 0x20000014ff147230 */ /* 0x000fe40000004100 */
[----:B------:R-:W-:Y:S02]  /*07c0*/  FFMA R25, R25, R26, R24 ;  /* 0x0000001a19197223 */ /* 0x000fe40000000018 */
[----:B------:R-:W5:Y:S02]  /*07d0*/  LDS.U16 R24, [R9+0x580] ;  /* 0x0005800009187984 */ /* 0x000f640000000400 */
[----:B------:R-:W-:-:S02]  /*07e0*/  FFMA R14, R14, R20, R25 ;  /* 0x000000140e0e7223 */ /* 0x000fc40000000019 */
[----:B------:R-:W5:Y:S01]  /*07f0*/  LDS.U16 R25, [R9+0x5c0] ;  /* 0x0005c00009197984 */ /* 0x000f620000000400 */
[----:B0-----:R-:W-:Y:S02]  /*0800*/  HADD2.F32 R20, -RZ, R23.H0_H0 ;  /* 0x20000017ff147230 */ /* 0x001fe40000004100 */
[--C-:B------:R-:W-:Y:S02]  /*0810*/  HADD2.F32 R23, -RZ, R15.reuse.H0_H0 ;  /* 0x2000000fff177230 */ /* 0x100fe40000004100 */
[----:B------:R-:W-:-:S03]  /*0820*/  HADD2.F32 R26, -RZ, R15.H1_H1 ;  /* 0x3000000fff1a7230 */ /* 0x000fc60000004100 */
[----:B------:R-:W-:Y:S02]  /*0830*/  FFMA R23, R23, R20, R14 ;  /* 0x0000001417177223 */ /* 0x000fe4000000000e */
[----:B------:R-:W0:Y:S04]  /*0840*/  LDS.U16 R20, [R9+0x600] ;  /* 0x0006000009147984 */ /* 0x000e280000000400 */
[----:B------:R-:W0:Y:S01]  /*0850*/  LDS.64 R14, [R8+0x30] ;  /* 0x00003000080e7984 */ /* 0x000e220000000a00 */
[----:B-1----:R-:W-:Y:S02]  /*0860*/  HADD2.F32 R17, -RZ, R17.H0_H0 ;  /* 0x20000011ff117230 */ /* 0x002fe40000004100 */
[----:B--2---:R-:W-:-:S03]  /*0870*/  HADD2.F32 R21, -RZ, R21.H0_H0 ;  /* 0x20000015ff157230 */ /* 0x004fc60000004100 */
[----:B------:R-:W-:Y:S01]  /*0880*/  FFMA R17, R26, R17, R23 ;  /* 0x000000111a117223 */ /* 0x000fe20000000017 */
[--C-:B---3--:R-:W-:Y:S02]  /*0890*/  HADD2.F32 R26, -RZ, R12.reuse.H0_H0 ;  /* 0x2000000cff1a7230 */ /* 0x108fe40000004100 */
[----:B------:R-:W-:Y:S02]  /*08a0*/  HADD2.F32 R12, -RZ, R12.H1_H1 ;  /* 0x3000000cff0c7230 */ /* 0x000fe40000004100 */
[----:B----4-:R-:W-:Y:S02]  /*08b0*/  HADD2.F32 R22, -RZ, R22.H0_H0 ;  /* 0x20000016ff167230 */ /* 0x010fe40000004100 */
[----:B------:R-:W-:Y:S01]  /*08c0*/  FFMA R21, R26, R21, R17 ;  /* 0x000000151a157223 */ /* 0x000fe20000000011 */
[--C-:B------:R-:W-:Y:S01]  /*08d0*/  HADD2.F32 R23, -RZ, R13.reuse.H0_H0 ;  /* 0x2000000dff177230 */ /* 0x100fe20000004100 */
[----:B------:R-:W1:Y:S02]  /*08e0*/  LDS.U16 R17, [R9+0x640] ;  /* 0x0006400009117984 */ /* 0x000e640000000400 */
[----:B------:R-:W-:Y:S01]  /*08f0*/  FFMA R12, R12, R22, R21 ;  /* 0x000000160c0c7223 */ /* 0x000fe20000000015 */
[----:B-----5:R-:W-:Y:S01]  /*0900*/  HADD2.F32 R24, -RZ, R24.H0_H0 ;  /* 0x20000018ff187230 */ /* 0x020fe20000004100 */
[----:B------:R-:W2:Y:S01]  /*0910*/  LDS.U16 R21, [R9+0x680] ;  /* 0x0006800009157984 */ /* 0x000ea20000000400 */
[----:B------:R-:W-:-:S02]  /*0920*/  HADD2.F32 R13, -RZ, R13.H1_H1 ;  /* 0x3000000dff0d7230 */ /* 0x000fc40000004100 */
[----:B------:R-:W-:Y:S02]  /*0930*/  HADD2.F32 R25, -RZ, R25.H0_H0 ;  /* 0x20000019ff197230 */ /* 0x000fe40000004100 */
[----:B------:R-:W-:Y:S01]  /*0940*/  FFMA R12, R23, R24, R12 ;  /* 0x00000018170c7223 */ /* 0x000fe2000000000c */
[----:B------:R-:W3:Y:S03]  /*0950*/  LDS.U16 R22, [R9+0x6c0] ;  /* 0x0006c00009167984 */ /* 0x000ee60000000400 */
[----:B------:R-:W-:Y:S01]  /*0960*/  FFMA R25, R13, R25, R12 ;  /* 0x000000190d197223 */ /* 0x000fe2000000000c */
[----:B------:R-:W4:Y:S04]  /*0970*/  LDS.U16 R23, [R9+0x700] ;  /* 0x0007000009177984 */ /* 0x000f280000000400 */
[----:B------:R-:W5:Y:S01]  /*0980*/  LDS.64 R12, [R8+0x38] ;  /* 0x00003800080c7984 */ /* 0x000f620000000a00 */
[----:B0-----:R-:W-:-:S03]  /*0990*/  HADD2.F32 R26, -RZ, R20.H0_H0 ;  /* 0x20000014ff1a7230 */ /* 0x001fc60000004100 */
[----:B------:R-:W0:Y:S01]  /*09a0*/  LDS.U16 R20, [R9+0x740] ;  /* 0x0007400009147984 */ /* 0x000e220000000400 */
[----:B------:R-:W-:-:S05]  /*09b0*/  HADD2.F32 R24, -RZ, R14.H0_H0 ;  /* 0x2000000eff187230 */ /* 0x000fca0000004100 */
[----:B------:R-:W-:Y:S02]  /*09c0*/  FFMA R26, R24, R26, R25 ;  /* 0x0000001a181a7223 */ /* 0x000fe40000000019 */
[----:B------:R-:W0:Y:S04]  /*09d0*/  LDS.U16 R25, [R9+0x780] ;  /* 0x0007800009197984 */ /* 0x000e280000000400 */
[----:B------:R-:W0:Y:S01]  /*09e0*/  LDS.U16 R24, [R9+0x7c0] ;  /* 0x0007c00009187984 */ /* 0x000e220000000400 */
[----:B------:R-:W-:Y:S02]  /*09f0*/  HADD2.F32 R27, -RZ, R14.H1_H1 ;  /* 0x3000000eff1b7230 */ /* 0x000fe40000004100 */
[----:B-1----:R-:W-:Y:S02]  /*0a00*/  HADD2.F32 R17, -RZ, R17.H0_H0 ;  /* 0x20000011ff117230 */ /* 0x002fe40000004100 */
[----:B------:R-:W-:-:S02]  /*0a10*/  HADD2.F32 R14, -RZ, R15.H0_H0 ;  /* 0x2000000fff0e7230 */ /* 0x000fc40000004100 */
[----:B--2---:R-:W-:Y:S02]  /*0a20*/  HADD2.F32 R21, -RZ, R21.H0_H0 ;  /* 0x20000015ff157230 */ /* 0x004fe40000004100 */
[----:B------:R-:W-:Y:S01]  /*0a30*/  FFMA R17, R27, R17, R26 ;  /* 0x000000111b117223 */ /* 0x000fe2000000001a */
[----:B------:R-:W-:Y:S01]  /*0a40*/  HADD2.F32 R15, -RZ, R15.H1_H1 ;  /* 0x3000000fff0f7230 */ /* 0x000fe20000004100 */
[----:B------:R-:W-:Y:S01]  /*0a50*/  UIADD3 UR4, UPT, UPT, UR4, 0x20, URZ ;  /* 0x0000002004047890 */ /* 0x000fe2000fffe0ff */
[----:B---3--:R-:W-:Y:S02]  /*0a60*/  HADD2.F32 R22, -RZ, R22.H0_H0 ;  /* 0x20000016ff167230 */ /* 0x008fe40000004100 */
[----:B------:R-:W-:Y:S01]  /*0a70*/  FFMA R14, R14, R21, R17 ;  /* 0x000000150e0e7223 */ /* 0x000fe20000000011 */
[----:B----4-:R-:W-:-:S03]  /*0a80*/  HADD2.F32 R23, -RZ, R23.H0_H0 ;  /* 0x20000017ff177230 */ /* 0x010fc60000004100 */
[----:B------:R-:W-:Y:S01]  /*0a90*/  FFMA R14, R15, R22, R14 ;  /* 0x000000160f0e7223 */ /* 0x000fe2000000000e */
[----:B------:R-:W-:Y:S01]  /*0aa0*/  ISETP.LE.AND P1, PT, R6, UR4, PT ;  /* 0x0000000406007c0c */ /* 0x000fe2000bf23270 */
[--C-:B-----5:R-:W-:Y:S02]  /*0ab0*/  HADD2.F32 R17, -RZ, R12.reuse.H0_H0 ;  /* 0x2000000cff117230 */ /* 0x120fe40000004100 */
[----:B------:R-:W-:Y:S02]  /*0ac0*/  HADD2.F32 R15, -RZ, R12.H1_H1 ;  /* 0x3000000cff0f7230 */ /* 0x000fe40000004100 */
[----:B0-----:R-:W-:Y:S02]  /*0ad0*/  HADD2.F32 R20, -RZ, R20.H0_H0 ;  /* 0x20000014ff147230 */ /* 0x001fe40000004100 */
[----:B------:R-:W-:Y:S01]  /*0ae0*/  FFMA R14, R17, R23, R14 ;  /* 0x00000017110e7223 */ /* 0x000fe2000000000e */
[----:B------:R-:W-:-:S03]  /*0af0*/  HADD2.F32 R17, -RZ, R13.H0_H0 ;  /* 0x2000000dff117230 */ /* 0x000fc60000004100 */
[----:B------:R-:W-:Y:S01]  /*0b00*/  FFMA R14, R15, R20, R14 ;  /* 0x000000140f0e7223 */ /* 0x000fe2000000000e */
[----:B------:R-:W-:Y:S02]  /*0b10*/  HADD2.F32 R25, -RZ, R25.H0_H0 ;  /* 0x20000019ff197230 */ /* 0x000fe40000004100 */
[----:B------:R-:W-:Y:S02]  /*0b20*/  HADD2.F32 R12, -RZ, R13.H1_H1 ;  /* 0x3000000dff0c7230 */ /* 0x000fe40000004100 */
[----:B------:R-:W-:Y:S02]  /*0b30*/  HADD2.F32 R24, -RZ, R24.H0_H0 ;  /* 0x20000018ff187230 */ /* 0x000fe40000004100 */
[----:B------:R-:W-:Y:S01]  /*0b40*/  FFMA R17, R17, R25, R14 ;  /* 0x0000001911117223 */ /* 0x000fe2000000000e */
[----:B------:R-:W-:Y:S02]  /*0b50*/  IADD3 R10, PT, PT, R10, 0x20, RZ ;  /* 0x000000200a0a7810 */ /* 0x000fe40007ffe0ff */
[----:B------:R-:W-:Y:S01]  /*0b60*/  IADD3 R2, PT, PT, R2, 0x20, RZ ;  /* 0x0000002002027810 */ /* 0x000fe20007ffe0ff */
[----:B------:R-:W-:Y:S01]  /*0b70*/  FFMA R17, R12, R24, R17 ;  /* 0x000000180c117223 */ /* 0x000fe20000000011 */
[----:B------:R-:W-:-:S02]  /*0b80*/  IADD3 R3, PT, PT, R3, 0x20, RZ ;  /* 0x0000002003037810 */ /* 0x000fc40007ffe0ff */
[----:B------:R-:W-:Y:S01]  /*0b90*/  LEA R7, R6, R7, 0x5 ;  /* 0x0000000706077211 */ /* 0x000fe200078e28ff */
[----:B------:R-:W-:Y:S06]  /*0ba0*/  BAR.SYNC.DEFER_BLOCKING 0x0 ;  /* 0x0000000000007b1d */ /* 0x000fec0000010000 */
[----:B------:R-:W-:Y:S05]  /*0bb0*/  @!P1 BRA `(.L_x_55) ;  /* 0xfffffff400889947 */ /* 0x000fea000383ffff */
.L_x_54:
[----:B------:R-:W-:-:S04]  /*0bc0*/  VIMNMX R3, PT, PT, R5, R4, !PT ;  /* 0x0000000405037248 */ /* 0x000fc80007fe0100 */
[----:B------:R-:W-:-:S13]  /*0bd0*/  ISETP.GE.AND P0, PT, R3, R6, PT ;  /* 0x000000060300720c */ /* 0x000fda0003f06270 */
[----:B------:R-:W-:Y:S05]  /*0be0*/  @P0 EXIT ;  /* 0x000000000000094d */ /* 0x000fea0003800000 */
[----:B------:R-:W0:Y:S01]  /*0bf0*/  LDC.64 R2, c[0x0][0x398] ;  /* 0x0000e600ff027b82 */ /* 0x000e220000000a00 */
[----:B------:R-:W-:Y:S01]  /*0c00*/  IMAD R5, R4, R6, R5 ;  /* 0x0000000604057224 */ /* 0x000fe200078e0205 */
[----:B------:R-:W-:-:S03]  /*0c10*/  F2FP.F16.F32.PACK_AB R17, RZ, R17 ;  /* 0x00000011ff11723e */ /* 0x000fc600000000ff */
[----:B0-----:R-:W-:-:S05]  /*0c20*/  IMAD.WIDE R2, R5, 0x2, R2 ;  /* 0x0000000205027825 */ /* 0x001fca00078e0202 */
[----:B------:R-:W-:Y:S01]  /*0c30*/  STG.E.U16 desc[UR8][R2.64], R17 ;  /* 0x0000001102007986 */ /* 0x000fe2000c101508 */
[----:B------:R-:W-:Y:S05]  /*0c40*/  EXIT ;  /* 0x000000000000794d */ /* 0x000fea0003800000 */
.L_x_56:
        /* <DEDUP_REMOVED lines=11> */
.L_x_66:


//--------------------- .text._Z11matmul_elemiP6__halfS0_S0_ --------------------------
	.section	.text._Z11matmul_elemiP6__halfS0_S0_,"ax",@progbits
	.align	128
        .global         _Z11matmul_elemiP6__halfS0_S0_
        .type           _Z11matmul_elemiP6__halfS0_S0_,@function
        .size           _Z11matmul_elemiP6__halfS0_S0_,(.L_x_67 - _Z11matmul_elemiP6__halfS0_S0_)
        .other          _Z11matmul_elemiP6__halfS0_S0_,@"STO_CUDA_ENTRY STV_DEFAULT"
_Z11matmul_elemiP6__halfS0_S0_:
.text._Z11matmul_elemiP6__halfS0_S0_:
[----:B------:R-:W-:Y:S01]  /*0000*/  LDC R1, c[0x0][0x37c] ;  /* 0x0000df00ff017b82 */ /* 0x000fe20000000800 */
[----:B------:R-:W0:Y:S07]  /*0010*/  S2R R3, SR_TID.X ;  /* 0x0000000000037919 */ /* 0x000e2e0000002100 */
[----:B------:R-:W0:Y:S01]  /*0020*/  LDC R0, c[0x0][0x360] ;  /* 0x0000d800ff007b82 */ /* 0x000e220000000800 */
[----:B------:R-:W1:Y:S01]  /*0030*/  LDCU UR12, c[0x0][0x380] ;  /* 0x00007000ff0c77ac */ /* 0x000e620008000800 */
[----:B------:R-:W2:Y:S06]  /*0040*/  S2R R2, SR_TID.Y ;  /* 0x0000000000027919 */ /* 0x000eac0000002200 */
[----:B------:R-:W0:Y:S08]  /*0050*/  S2UR UR4, SR_CTAID.X ;  /* 0x00000000000479c3 */ /* 0x000e300000002500 */
[----:B------:R-:W2:Y:S08]  /*0060*/  S2UR UR5, SR_CTAID.Y ;  /* 0x00000000000579c3 */ /* 0x000eb00000002600 */
[----:B------:R-:W2:Y:S01]  /*0070*/  LDC R13, c[0x0][0x364] ;  /* 0x0000d900ff0d7b82 */ /* 0x000ea20000000800 */
[----:B0-----:R-:W-:-:S02]  /*0080*/  IMAD R0, R0, UR4, R3 ;  /* 0x0000000400007c24 */ /* 0x001fc4000f8e0203 */
[----:B--2---:R-:W-:-:S05]  /*0090*/  IMAD R13, R13, UR5, R2 ;  /* 0x000000050d0d7c24 */ /* 0x004fca000f8e0202 */
[----:B------:R-:W-:-:S04]  /*00a0*/  VIMNMX R2, PT, PT, R0, R13, !PT ;  /* 0x0000000d00027248 */ /* 0x000fc80007fe0100 */
[----:B-1----:R-:W-:-:S13]  /*00b0*/  ISETP.GE.AND P0, PT, R2, UR12, PT ;  /* 0x0000000c02007c0c */ /* 0x002fda000bf06270 */
[----:B------:R-:W-:Y:S05]  /*00c0*/  @P0 EXIT ;  /* 0x000000000000094d */ /* 0x000fea0003800000 */
[----:B------:R-:W-:Y:S01]  /*00d0*/  UISETP.GE.U32.AND UP0, UPT, UR12, 0x8, UPT ;  /* 0x000000080c00788c */ /* 0x000fe2000bf06070 */
[----:B------:R-:W-:Y:S02]  /*00e0*/  HFMA2 R20, -RZ, RZ, 0, 0 ;  /* 0x00000000ff147431 */ /* 0x000fe400000001ff */
[----:B------:R-:W-:Y:S01]  /*00f0*/  IMAD R13, R13, UR12, RZ ;  /* 0x0000000c0d0d7c24 */ /* 0x000fe2000f8e02ff */
[----:B------:R-:W-:Y:S01]  /*0100*/  UMOV UR4, URZ ;  /* 0x000000ff00047c82 */ /* 0x000fe20008000000 */
[----:B------:R-:W0:Y:S04]  /*0110*/  LDCU.64 UR10, c[0x0][0x358] ;  /* 0x00006b00ff0a77ac */ /* 0x000e280008000a00 */
[----:B------:R-:W-:Y:S05]  /*0120*/  BRA.U !UP0, `(.L_x_57) ;  /* 0x0000000508407547 */ /* 0x000fea000b800000 */
[----:B------:R-:W1:Y:S01]  /*0130*/  LDC.64 R2, c[0x0][0x388] ;  /* 0x0000e200ff027b82 */ /* 0x000e620000000a00 */
[----:B------:R-:W2:Y:S01]  /*0140*/  LDCU.64 UR14, c[0x0][0x390] ;  /* 0x00007200ff0e77ac */ /* 0x000ea20008000a00 */
[----:B------:R-:W-:Y:S02]  /*0150*/  MOV R20, RZ ;  /* 0x000000ff00147202 */ /* 0x000fe40000000f00 */
[----:B------:R-:W-:Y:S01]  /*0160*/  MOV R12, R0 ;  /* 0x00000000000c7202 */ /* 0x000fe20000000f00 */
[----:B------:R-:W-:-:S04]  /*0170*/  ULOP3.LUT UR4, UR12, 0x7ffffff8, URZ, 0xc0, !UPT ;  /* 0x7ffffff80c047892 */ /* 0x000fc8000f8ec0ff */
[----:B------:R-:W-:Y:S02]  /*0180*/  UIADD3 UR5, UPT, UPT, -UR4, URZ, URZ ;  /* 0x000000ff04057290 */ /* 0x000fe4000fffe1ff */
[----:B--2---:R-:W-:Y:S02]  /*0190*/  UIMAD.WIDE UR6, UR12, 0xc, UR14 ;  /* 0x0000000c0c0678a5 */ /* 0x004fe4000f8e020e */
[----:B------:R-:W-:Y:S01]  /*01a0*/  UIMAD.WIDE UR8, UR12, 0xe, UR14 ;  /* 0x0000000e0c0878a5 */ /* 0x000fe2000f8e020e */
[----:B-1----:R-:W-:-:S03]  /*01b0*/  IMAD.WIDE.U32 R2, R13, 0x2, R2 ;  /* 0x000000020d027825 */ /* 0x002fc600078e0002 */
[----:B------:R-:W-:-:S04]  /*01c0*/  IADD3 R2, P0, PT, R2, 0x8, RZ ;  /* 0x0000000802027810 */ /* 0x000fc80007f1e0ff */
[----:B------:R-:W-:-:S09]  /*01d0*/  IADD3.X R3, PT, PT, RZ, R3, RZ, P0, !PT ;  /* 0x00000003ff037210 */ /* 0x000fd200007fe4ff */
.L_x_58:
[----:B------:R-:W-:Y:S01]  /*01e0*/  UIMAD.WIDE UR18, UR12, 0x2, UR14 ;  /* 0x000000020c1278a5 */ /* 0x000fe2000f8e020e */
[----:B------:R-:W-:Y:S01]  /*01f0*/  MOV R7, 0x2 ;  /* 0x0000000200077802 */ /* 0x000fe20000000f00 */
[----:B------:R-:W-:Y:S01]  /*0200*/  UIMAD.WIDE UR20, UR12, 0x4, UR14 ;  /* 0x000000040c1478a5 */ /* 0x000fe2000f8e020e */
[----:B------:R-:W-:Y:S01]  /*0210*/  HFMA2 R11, -RZ, RZ, 0, 1.1920928955078125e-07 ;  /* 0x00000002ff0b7431 */ /* 0x000fe200000001ff */
[----:B------:R-:W-:Y:S01]  /*0220*/  UIMAD.WIDE UR16, UR12, 0x6, UR14 ;  /* 0x000000060c1078a5 */ /* 0x000fe2000f8e020e */
[----:B0-----:R-:W2:Y:S01]  /*0230*/  LDG.E.U16 R23, desc[UR10][R2.64+-0x8] ;  /* 0xfffff80a02177981 */ /* 0x001ea2000c1e1500 */
[----:B------:R-:W-:Y:S01]  /*0240*/  MOV R4, UR18 ;  /* 0x0000001200047c02 */ /* 0x000fe20008000f00 */
[----:B------:R-:W-:Y:S01]  /*0250*/  IMAD.WIDE R6, R12, R7, UR14 ;  /* 0x0000000e0c067e25 */ /* 0x000fe2000f8e0207 */
[----:B------:R-:W-:Y:S01]  /*0260*/  MOV R5, UR19 ;  /* 0x0000001300057c02 */ /* 0x000fe20008000f00 */
[----:B------:R-:W3:Y:S01]  /*0270*/  LDG.E.U16 R22, desc[UR10][R2.64+-0x6] ;  /* 0xfffffa0a02167981 */ /* 0x000ee2000c1e1500 */
[----:B------:R-:W-:-:S02]  /*0280*/  MOV R8, UR20 ;  /* 0x0000001400087c02 */ /* 0x000fc40008000f00 */
[----:B------:R-:W-:Y:S01]  /*0290*/  MOV R9, UR21 ;  /* 0x0000001500097c02 */ /* 0x000fe20008000f00 */
[C---:B------:R-:W-:Y:S01]  /*02a0*/  IMAD.WIDE R4, R12.reuse, 0x2, R4 ;  /* 0x000000020c047825 */ /* 0x040fe200078e0204 */
[----:B------:R0:W4:Y:S03]  /*02b0*/  LDG.E.U16 R21, desc[UR10][R6.64] ;  /* 0x0000000a06157981 */ /* 0x000126000c1e1500 */
[----:B------:R-:W-:Y:S02]  /*02c0*/  HFMA2 R27, -RZ, RZ, 0, 1.1920928955078125e-07 ;  /* 0x00000002ff1b7431 */ /* 0x000fe400000001ff */
[C---:B------:R-:W-:Y:S01]  /*02d0*/  IMAD.WIDE R10, R12.reuse, R11, UR16 ;  /* 0x000000100c0a7e25 */ /* 0x040fe2000f8e020b */
[----:B------:R1:W5:Y:S01]  /*02e0*/  LDG.E.U16 R19, desc[UR10][R4.64] ;  /* 0x0000000a04137981 */ /* 0x000362000c1e1500 */
[----:B------:R-:W-:Y:S02]  /*02f0*/  UIMAD.WIDE UR16, UR12, 0x8, UR14 ;  /* 0x000000080c1078a5 */ /* 0x000fe4000f8e020e */
[----:B------:R-:W-:Y:S01]  /*0300*/  IMAD.WIDE R8, R12, 0x2, R8 ;  /* 0x000000020c087825 */ /* 0x000fe200078e0208 */
[----:B------:R-:W-:Y:S01]  /*0310*/  MOV R25, 0x2 ;  /* 0x0000000200197802 */ /* 0x000fe20000000f00 */
[----:B------:R-:W5:Y:S01]  /*0320*/  LDG.E.U16 R18, desc[UR10][R2.64+-0x4] ;  /* 0xfffffc0a02127981 */ /* 0x000f62000c1e1500 */
[----:B------:R-:W-:-:S03]  /*0330*/  UIMAD.WIDE UR18, UR12, 0xa, UR14 ;  /* 0x0000000a0c1278a5 */ /* 0x000fc6000f8e020e */
[----:B------:R-:W5:Y:S01]  /*0340*/  LDG.E.U16 R17, desc[UR10][R8.64] ;  /* 0x0000000a08117981 */ /* 0x000f62000c1e1500 */
[----:B0-----:R-:W-:-:S03]  /*0350*/  IMAD.WIDE R6, R12, R25, UR16 ;  /* 0x000000100c067e25 */ /* 0x001fc6000f8e0219 */
[----:B------:R0:W5:Y:S01]  /*0360*/  LDG.E.U16 R15, desc[UR10][R10.64] ;  /* 0x0000000a0a0f7981 */ /* 0x000162000c1e1500 */
[----:B-1----:R-:W-:-:S03]  /*0370*/  IMAD.WIDE R4, R12, R27, UR18 ;  /* 0x000000120c047e25 */ /* 0x002fc6000f8e021b */
[----:B------:R-:W5:Y:S04]  /*0380*/  LDG.E.U16 R16, desc[UR10][R2.64+-0x2] ;  /* 0xfffffe0a02107981 */ /* 0x000f68000c1e1500 */
[----:B------:R-:W5:Y:S01]  /*0390*/  LDG.E.U16 R14, desc[UR10][R2.64] ;  /* 0x0000000a020e7981 */ /* 0x000f62000c1e1500 */
[----:B0-----:R-:W-:-:S03]  /*03a0*/  MOV R11, 0x2 ;  /* 0x00000002000b7802 */ /* 0x001fc60000000f00 */
[----:B------:R-:W5:Y:S02]  /*03b0*/  LDG.E.U16 R6, desc[UR10][R6.64] ;  /* 0x0000000a06067981 */ /* 0x000f64000c1e1500 */
[CC--:B------:R-:W-:Y:S02]  /*03c0*/  IMAD.WIDE R8, R12.reuse, R11.reuse, UR6 ;  /* 0x000000060c087e25 */ /* 0x0c0fe4000f8e020b */
[----:B------:R-:W5:Y:S04]  /*03d0*/  LDG.E.U16 R24, desc[UR10][R2.64+0x2] ;  /* 0x0000020a02187981 */ /* 0x000f68000c1e1500 */
[----:B------:R-:W5:Y:S01]  /*03e0*/  LDG.E.U16 R4, desc[UR10][R4.64] ;  /* 0x0000000a04047981 */ /* 0x000f62000c1e1500 */
[----:B------:R-:W-:-:S03]  /*03f0*/  IMAD.WIDE R10, R12, R11, UR8 ;  /* 0x000000080c0a7e25 */ /* 0x000fc6000f8e020b */
[----:B------:R-:W5:Y:S04]  /*0400*/  LDG.E.U16 R8, desc[UR10][R8.64] ;  /* 0x0000000a08087981 */ /* 0x000f68000c1e1500 */
[----:B------:R-:W5:Y:S04]  /*0410*/  LDG.E.U16 R26, desc[UR10][R2.64+0x4] ;  /* 0x0000040a021a7981 */ /* 0x000f68000c1e1500 */
[----:B------:R0:W5:Y:S04]  /*0420*/  LDG.E.U16 R25, desc[UR10][R2.64+0x6] ;  /* 0x0000060a02197981 */ /* 0x000168000c1e1500 */
[----:B------:R-:W5:Y:S01]  /*0430*/  LDG.E.U16 R10, desc[UR10][R10.64] ;  /* 0x0000000a0a0a7981 */ /* 0x000f62000c1e1500 */
[----:B------:R-:W-:-:S04]  /*0440*/  UIADD3 UR5, UPT, UPT, UR5, 0x8, URZ ;  /* 0x0000000805057890 */ /* 0x000fc8000fffe0ff */
[----:B------:R-:W-:Y:S01]  /*0450*/  UISETP.NE.AND UP0, UPT, UR5, URZ, UPT ;  /* 0x000000ff0500728c */ /* 0x000fe2000bf05270 */
[----:B0-----:R-:W-:-:S04]  /*0460*/  IADD3 R2, P0, PT, R2, 0x10, RZ ;  /* 0x0000001002027810 */ /* 0x001fc80007f1e0ff */
[----:B------:R-:W-:Y:S01]  /*0470*/  IADD3.X R3, PT, PT, RZ, R3, RZ, P0, !PT ;  /* 0x00000003ff037210 */ /* 0x000fe200007fe4ff */
[----:B--2---:R-:W-:Y:S02]  /*0480*/  HADD2.F32 R23, -RZ, R23.H0_H0 ;  /* 0x20000017ff177230 */ /* 0x004fe40000004100 */
[----:B---3--:R-:W-:Y:S02]  /*0490*/  HADD2.F32 R22, -RZ, R22.H0_H0 ;  /* 0x20000016ff167230 */ /* 0x008fe40000004100 */
[----:B----4-:R-:W-:Y:S02]  /*04a0*/  HADD2.F32 R21, -RZ, R21.H0_H0 ;  /* 0x20000015ff157230 */ /* 0x010fe40000004100 */
[----:B-----5:R-:W-:-:S03]  /*04b0*/  HADD2.F32 R19, -RZ, R19.H0_H0 ;  /* 0x20000013ff137230 */ /* 0x020fc60000004100 */
[----:B------:R-:W-:Y:S01]  /*04c0*/  FFMA R21, R23, R21, R20 ;  /* 0x0000001517157223 */ /* 0x000fe20000000014 */
[----:B------:R-:W-:-:S03]  /*04d0*/  HADD2.F32 R18, -RZ, R18.H0_H0 ;  /* 0x20000012ff127230 */ /* 0x000fc60000004100 */
[----:B------:R-:W-:Y:S01]  /*04e0*/  FFMA R19, R22, R19, R21 ;  /* 0x0000001316137223 */ /* 0x000fe20000000015 */
[----:B------:R-:W-:Y:S02]  /*04f0*/  HADD2.F32 R17, -RZ, R17.H0_H0 ;  /* 0x20000011ff117230 */ /* 0x000fe40000004100 */
        /* <DEDUP_REMOVED lines=11> */
[----:B------:R-:W-:Y:S01]  /*05b0*/  HADD2.F32 R7, -RZ, R26.H0_H0 ;  /* 0x2000001aff077230 */ /* 0x000fe20000004100 */
[----:B------:R-:W-:Y:S01]  /*05c0*/  MOV R5, UR12 ;  /* 0x0000000c00057c02 */ /* 0x000fe20008000f00 */
[----:B------:R-:W-:-:S03]  /*05d0*/  HADD2.F32 R25, -RZ, R25.H0_H0 ;  /* 0x20000019ff197230 */ /* 0x000fc60000004100 */
[----:B------:R-:W-:Y:S01]  /*05e0*/  FFMA R4, R7, R8, R4 ;  /* 0x0000000807047223 */ /* 0x000fe20000000004 */
[----:B------:R-:W-:Y:S01]  /*05f0*/  HADD2.F32 R10, -RZ, R10.H0_H0 ;  /* 0x2000000aff0a7230 */ /* 0x000fe20000004100 */
[----:B------:R-:W-:-:S04]  /*0600*/  LEA R12, R5, R12, 0x3 ;  /* 0x0000000c050c7211 */ /* 0x000fc800078e18ff */
[----:B------:R-:W-:Y:S01]  /*0610*/  FFMA R20, R25, R10, R4 ;  /* 0x0000000a19147223 */ /* 0x000fe20000000004 */
[----:B------:R-:W-:Y:S06]  /*0620*/  BRA.U UP0, `(.L_x_58) ;  /* 0xfffffff900ec7547 */ /* 0x000fec000b83ffff */
.L_x_57:
[----:B------:R-:W-:-:S04]  /*0630*/  ULOP3.LUT UR6, UR12, 0x7, URZ, 0xc0, !UPT ;  /* 0x000000070c067892 */ /* 0x000fc8000f8ec0ff */
[----:B------:R-:W-:-:S09]  /*0640*/  UISETP.NE.AND UP0, UPT, UR6, URZ, UPT ;  /* 0x000000ff0600728c */ /* 0x000fd2000bf05270 */
[----:B------:R-:W-:Y:S05]  /*0650*/  BRA.U !UP0, `(.L_x_59) ;  /* 0x0000000508587547 */ /* 0x000fea000b800000 */
[----:B------:R-:W-:Y:S02]  /*0660*/  UISETP.GE.U32.AND UP0, UPT, UR6, 0x4, UPT ;  /* 0x000000040600788c */ /* 0x000fe4000bf06070 */
[----:B------:R-:W-:-:S04]  /*0670*/  ULOP3.LUT UR5, UR12, 0x3, URZ, 0xc0, !UPT ;  /* 0x000000030c057892 */ /* 0x000fc8000f8ec0ff */
[----:B------:R-:W-:-:S03]  /*0680*/  UISETP.NE.AND UP1, UPT, UR5, URZ, UPT ;  /* 0x000000ff0500728c */ /* 0x000fc6000bf25270 */
[----:B------:R-:W-:Y:S08]  /*0690*/  BRA.U !UP0, `(.L_x_60) ;  /* 0x00000001089c7547 */ /* 0x000ff0000b800000 */
[----:B------:R-:W1:Y:S01]  /*06a0*/  LDC.64 R6, c[0x0][0x390] ;  /* 0x0000e400ff067b82 */ /* 0x000e620000000a00 */
[----:B------:R-:W2:Y:S01]  /*06b0*/  LDCU.64 UR6, c[0x0][0x388] ;  /* 0x00007100ff0677ac */ /* 0x000ea20008000a00 */
[----:B------:R-:W-:Y:S02]  /*06c0*/  MOV R9, UR4 ;  /* 0x0000000400097c02 */ /* 0x000fe40008000f00 */
[C---:B------:R-:W-:Y:S02]  /*06d0*/  IADD3 R3, PT, PT, R13.reuse, UR4, RZ ;  /* 0x000000040d037c10 */ /* 0x040fe4000fffe0ff */
[----:B------:R-:W-:Y:S01]  /*06e0*/  IADD3 R10, P0, PT, R13, UR4, RZ ;  /* 0x000000040d0a7c10 */ /* 0x000fe2000ff1e0ff */
[----:B------:R-:W-:Y:S01]  /*06f0*/  IMAD R9, R9, UR12, R0 ;  /* 0x0000000c09097c24 */ /* 0x000fe2000f8e0200 */
[----:B------:R-:W3:Y:S01]  /*0700*/  LDC.64 R4, c[0x0][0x388] ;  /* 0x0000e200ff047b82 */ /* 0x000ee20000000a00 */
[----:B------:R-:W-:Y:S02]  /*0710*/  MOV R11, UR12 ;  /* 0x0000000c000b7c02 */ /* 0x000fe40008000f00 */
[----:B------:R-:W-:Y:S01]  /*0720*/  MOV R15, UR12 ;  /* 0x0000000c000f7c02 */ /* 0x000fe20008000f00 */
[----:B-1----:R-:W-:Y:S01]  /*0730*/  IMAD.WIDE R6, R9, 0x2, R6 ;  /* 0x0000000209067825 */ /* 0x002fe200078e0206 */
[----:B------:R-:W-:-:S05]  /*0740*/  MOV R9, UR12 ;  /* 0x0000000c00097c02 */ /* 0x000fca0008000f00 */
[----:B------:R-:W-:Y:S02]  /*0750*/  IMAD.WIDE R8, R9, 0x2, R6 ;  /* 0x0000000209087825 */ /* 0x000fe400078e0206 */
[----:B0-----:R-:W4:Y:S02]  /*0760*/  LDG.E.U16 R6, desc[UR10][R6.64] ;  /* 0x0000000a06067981 */ /* 0x001f24000c1e1500 */
[----:B---3--:R-:W-:Y:S01]  /*0770*/  IMAD.WIDE.U32 R4, R3, 0x2, R4 ;  /* 0x0000000203047825 */ /* 0x008fe200078e0004 */
[----:B------:R-:W-:Y:S01]  /*0780*/  IADD3.X R3, PT, PT, RZ, RZ, RZ, P0, !PT ;  /* 0x000000ffff037210 */ /* 0x000fe200007fe4ff */
[----:B------:R-:W3:Y:S01]  /*0790*/  LDG.E.U16 R16, desc[UR10][R8.64] ;  /* 0x0000000a08107981 */ /* 0x000ee2000c1e1500 */
[----:B--2---:R-:W-:-:S03]  /*07a0*/  LEA R2, P0, R10, UR6, 0x1 ;  /* 0x000000060a027c11 */ /* 0x004fc6000f8008ff */
[----:B------:R-:W2:Y:S01]  /*07b0*/  LDG.E.U16 R4, desc[UR10][R4.64] ;  /* 0x0000000a04047981 */ /* 0x000ea2000c1e1500 */
[----:B------:R-:W-:Y:S01]  /*07c0*/  LEA.HI.X R3, R10, UR7, R3, 0x1, P0 ;  /* 0x000000070a037c11 */ /* 0x000fe200080f0c03 */
[----:B------:R-:W-:-:S04]  /*07d0*/  IMAD.WIDE R10, R11, 0x2, R8 ;  /* 0x000000020b0a7825 */ /* 0x000fc800078e0208 */
[----:B------:R-:W5:Y:S01]  /*07e0*/  LDG.E.U16 R12, desc[UR10][R2.64+0x2] ;  /* 0x0000020a020c7981 */ /* 0x000f62000c1e1500 */
[----:B------:R-:W-:-:S03]  /*07f0*/  IMAD.WIDE R14, R15, 0x2, R10 ;  /* 0x000000020f0e7825 */ /* 0x000fc600078e020a */
[----:B------:R-:W5:Y:S04]  /*0800*/  LDG.E.U16 R17, desc[UR10][R2.64+0x4] ;  /* 0x0000040a02117981 */ /* 0x000f68000c1e1500 */
[----:B------:R-:W5:Y:S04]  /*0810*/  LDG.E.U16 R10, desc[UR10][R10.64] ;  /* 0x0000000a0a0a7981 */ /* 0x000f68000c1e1500 */
[----:B------:R-:W5:Y:S04]  /*0820*/  LDG.E.U16 R18, desc[UR10][R2.64+0x6] ;  /* 0x0000060a02127981 */ /* 0x000f68000c1e1500 */
[----:B------:R-:W5:Y:S01]  /*0830*/  LDG.E.U16 R14, desc[UR10][R14.64] ;  /* 0x0000000a0e0e7981 */ /* 0x000f62000c1e1500 */
[----:B------:R-:W-:Y:S01]  /*0840*/  UIADD3 UR4, UPT, UPT, UR4, 0x4, URZ ;  /* 0x0000000404047890 */ /* 0x000fe2000fffe0ff */
[----:B----4-:R-:W-:-:S02]  /*0850*/  HADD2.F32 R6, -RZ, R6.H0_H0 ;  /* 0x20000006ff067230 */ /* 0x010fc40000004100 */
[----:B---3--:R-:W-:Y:S02]  /*0860*/  HADD2.F32 R16, -RZ, R16.H0_H0 ;  /* 0x20000010ff107230 */ /* 0x008fe40000004100 */
[----:B--2---:R-:W-:-:S05]  /*0870*/  HADD2.F32 R5, -RZ, R4.H0_H0 ;  /* 0x20000004ff057230 */ /* 0x004fca0000004100 */
[----:B------:R-:W-:Y:S01]  /*0880*/  FFMA R5, R5, R6, R20 ;  /* 0x0000000605057223 */ /* 0x000fe20000000014 */
[----:B-----5:R-:W-:Y:S02]  /*0890*/  HADD2.F32 R12, -RZ, R12.H0_H0 ;  /* 0x2000000cff0c7230 */ /* 0x020fe40000004100 */
[----:B------:R-:W-:-:S03]  /*08a0*/  HADD2.F32 R4, -RZ, R17.H0_H0 ;  /* 0x20000011ff047230 */ /* 0x000fc60000004100 */
[----:B------:R-:W-:Y:S01]  /*08b0*/  FFMA R5, R12, R16, R5 ;  /* 0x000000100c057223 */ /* 0x000fe20000000005 */
[----:B------:R-:W-:Y:S02]  /*08c0*/  HADD2.F32 R6, -RZ, R10.H0_H0 ;  /* 0x2000000aff067230 */ /* 0x000fe40000004100 */
[----:B------:R-:W-:-:S03]  /*08d0*/  HADD2.F32 R3, -RZ, R18.H0_H0 ;  /* 0x20000012ff037230 */ /* 0x000fc60000004100 */
[----:B------:R-:W-:Y:S01]  /*08e0*/  FFMA R4, R4, R6, R5 ;  /* 0x0000000604047223 */ /* 0x000fe20000000005 */
[----:B------:R-:W-:-:S05]  /*08f0*/  HADD2.F32 R14, -RZ, R14.H0_H0 ;  /* 0x2000000eff0e7230 */ /* 0x000fca0000004100 */
[----:B------:R-:W-:-:S07]  /*0900*/  FFMA R20, R3, R14, R4 ;  /* 0x0000000e03147223 */ /* 0x000fce0000000004 */
.L_x_60:
[----:B------:R-:W-:Y:S05]  /*0910*/  BRA.U !UP1, `(.L_x_59) ;  /* 0x0000000109a87547 */ /* 0x000fea000b800000 */
[----:B------:R-:W-:Y:S02]  /*0920*/  UISETP.NE.AND UP0, UPT, UR5, 0x1, UPT ;  /* 0x000000010500788c */ /* 0x000fe4000bf05270 */
[----:B------:R-:W-:-:S04]  /*0930*/  ULOP3.LUT UR6, UR12, 0x1, URZ, 0xc0, !UPT ;  /* 0x000000010c067892 */ /* 0x000fc8000f8ec0ff */
[----:B------:R-:W-:-:S03]  /*0940*/  UISETP.NE.U32.AND UP1, UPT, UR6, 0x1, UPT ;  /* 0x000000010600788c */ /* 0x000fc6000bf25070 */
[----:B------:R-:W-:Y:S08]  /*0950*/  BRA.U !UP0, `(.L_x_61) ;  /* 0x0000000108647547 */ /* 0x000ff0000b800000 */
[----:B------:R-:W1:Y:S01]  /*0960*/  LDC.64 R4, c[0x0][0x390] ;  /* 0x0000e400ff047b82 */ /* 0x000e620000000a00 */
[----:B------:R-:W2:Y:S01]  /*0970*/  LDCU.64 UR6, c[0x0][0x388] ;  /* 0x00007100ff0677ac */ /* 0x000ea20008000a00 */
[----:B------:R-:W-:Y:S02]  /*0980*/  MOV R9, UR4 ;  /* 0x0000000400097c02 */ /* 0x000fe40008000f00 */
[C---:B------:R-:W-:Y:S02]  /*0990*/  IADD3 R7, PT, PT, R13.reuse, UR4, RZ ;  /* 0x000000040d077c10 */ /* 0x040fe4000fffe0ff */
[----:B------:R-:W-:Y:S01]  /*09a0*/  IADD3 R10, P0, PT, R13, UR4, RZ ;  /* 0x000000040d0a7c10 */ /* 0x000fe2000ff1e0ff */
[----:B------:R-:W-:Y:S01]  /*09b0*/  IMAD R9, R9, UR12, R0 ;  /* 0x0000000c09097c24 */ /* 0x000fe2000f8e0200 */
[----:B------:R-:W3:Y:S03]  /*09c0*/  LDC.64 R2, c[0x0][0x388] ;  /* 0x0000e200ff027b82 */ /* 0x000ee60000000a00 */
        /* <DEDUP_REMOVED lines=9> */
[----:B------:R-:W-:-:S05]  /*0a60*/  LEA.HI.X R7, R10, UR7, R7, 0x1, P0 ;  /* 0x000000070a077c11 */ /* 0x000fca00080f0c07 */
[----:B------:R-:W5:Y:S01]  /*0a70*/  LDG.E.U16 R6, desc[UR10][R6.64+0x2] ;  /* 0x0000020a06067981 */ /* 0x000f62000c1e1500 */
[----:B------:R-:W-:Y:S01]  /*0a80*/  UIADD3 UR4, UPT, UPT, UR4, 0x2, URZ ;  /* 0x0000000204047890 */ /* 0x000fe2000fffe0ff */
[----:B----4-:R-:W-:Y:S02]  /*0a90*/  HADD2.F32 R10, -RZ, R4.H0_H0 ;  /* 0x20000004ff0a7230 */ /* 0x010fe40000004100 */
[----:B---3--:R-:W-:Y:S02]  /*0aa0*/  HADD2.F32 R12, -RZ, R8.H0_H0 ;  /* 0x20000008ff0c7230 */ /* 0x008fe40000004100 */
[----:B--2---:R-:W-:-:S05]  /*0ab0*/  HADD2.F32 R11, -RZ, R2.H0_H0 ;  /* 0x20000002ff0b7230 */ /* 0x004fca0000004100 */
[----:B------:R-:W-:Y:S01]  /*0ac0*/  FFMA R10, R11, R10, R20 ;  /* 0x0000000a0b0a7223 */ /* 0x000fe20000000014 */
[----:B-----5:R-:W-:-:S05]  /*0ad0*/  HADD2.F32 R15, -RZ, R6.H0_H0 ;  /* 0x20000006ff0f7230 */ /* 0x020fca0000004100 */
[----:B------:R-:W-:-:S07]  /*0ae0*/  FFMA R20, R15, R12, R10 ;  /* 0x0000000c0f147223 */ /* 0x000fce000000000a */
.L_x_61:
[----:B------:R-:W-:Y:S05]  /*0af0*/  BRA.U UP1, `(.L_x_59) ;  /* 0x0000000101307547 */ /* 0x000fea000b800000 */
[----:B------:R-:W1:Y:S01]  /*0b00*/  LDC.64 R2, c[0x0][0x388] ;  /* 0x0000e200ff027b82 */ /* 0x000e620000000a00 */
[----:B------:R-:W-:Y:S02]  /*0b10*/  MOV R9, UR4 ;  /* 0x0000000400097c02 */ /* 0x000fe40008000f00 */
[----:B------:R-:W-:-:S03]  /*0b20*/  IADD3 R7, PT, PT, R13, UR4, RZ ;  /* 0x000000040d077c10 */ /* 0x000fc6000fffe0ff */
[----:B------:R-:W-:Y:S02]  /*0b30*/  IMAD R9, R9, UR12, R0 ;  /* 0x0000000c09097c24 */ /* 0x000fe4000f8e0200 */
[----:B------:R-:W2:Y:S01]  /*0b40*/  LDC.64 R4, c[0x0][0x390] ;  /* 0x0000e400ff047b82 */ /* 0x000ea20000000a00 */
[----:B-1----:R-:W-:-:S06]  /*0b50*/  IMAD.WIDE.U32 R2, R7, 0x2, R2 ;  /* 0x0000000207027825 */ /* 0x002fcc00078e0002 */
[----:B0-----:R-:W3:Y:S01]  /*0b60*/  LDG.E.U16 R2, desc[UR10][R2.64] ;  /* 0x0000000a02027981 */ /* 0x001ee2000c1e1500 */
[----:B--2---:R-:W-:-:S06]  /*0b70*/  IMAD.WIDE R4, R9, 0x2, R4 ;  /* 0x0000000209047825 */ /* 0x004fcc00078e0204 */
[----:B------:R-:W2:Y:S01]  /*0b80*/  LDG.E.U16 R4, desc[UR10][R4.64] ;  /* 0x0000000a04047981 */ /* 0x000ea2000c1e1500 */
[----:B---3--:R-:W-:Y:S02]  /*0b90*/  HADD2.F32 R7, -RZ, R2.H0_H0 ;  /* 0x20000002ff077230 */ /* 0x008fe40000004100 */
[----:B--2---:R-:W-:-:S05]  /*0ba0*/  HADD2.F32 R6, -RZ, R4.H0_H0 ;  /* 0x20000004ff067230 */ /* 0x004fca0000004100 */
[----:B------:R-:W-:-:S07]  /*0bb0*/  FFMA R20, R7, R6, R20 ;  /* 0x0000000607147223 */ /* 0x000fce0000000014 */
.L_x_59:
[----:B------:R-:W1:Y:S01]  /*0bc0*/  LDC.64 R2, c[0x0][0x398] ;  /* 0x0000e600ff027b82 */ /* 0x000e620000000a00 */
[----:B------:R-:W-:Y:S02]  /*0bd0*/  IADD3 R13, PT, PT, R0, R13, RZ ;  /* 0x0000000d000d7210 */ /* 0x000fe40007ffe0ff */
[----:B------:R-:W-:-:S03]  /*0be0*/  F2FP.F16.F32.PACK_AB R20, RZ, R20 ;  /* 0x00000014ff14723e */ /* 0x000fc600000000ff */
[----:B-1----:R-:W-:-:S05]  /*0bf0*/  IMAD.WIDE R2, R13, 0x2, R2 ;  /* 0x000000020d027825 */ /* 0x002fca00078e0202 */
[----:B0-----:R-:W-:Y:S01]  /*0c00*/  STG.E.U16 desc[UR10][R2.64], R20 ;  /* 0x0000001402007986 */ /* 0x001fe2000c10150a */
[----:B------:R-:W-:Y:S05]  /*0c10*/  EXIT ;  /* 0x000000000000794d */ /* 0x000fea0003800000 */
.L_x_62:
        /* <DEDUP_REMOVED lines=14> */
.L_x_67:


//--------------------- .nv.shared._Z23tensor_core_matmul_smemILi32ELi8EEviP6__halfS1_S1_ --------------------------
	.section	.nv.shared._Z23tensor_core_matmul_smemILi32ELi8EEviP6__halfS1_S1_,"aw",@nobits
	.sectionflags	@""
	.align	2
.nv.shared._Z23tensor_core_matmul_smemILi32ELi8EEviP6__halfS1_S1_:
	.zero		17408


//--------------------- .nv.shared.reserved.0     --------------------------
	.section	.nv.shared.reserved.0,"aw",@nobits
	.weak		__nv_reservedSMEM_offset_0_alias
	.size		__nv_reservedSMEM_offset_0_alias, 0, 64
	.other		__nv_reservedSMEM_offset_0_alias,@"STO_CUDA_RESERVED_SHARED STV_DEFAULT"
__nv_reservedSMEM_offset_0_alias:
	.zero		0
	.zero		64


//--------------------- .nv.shared._Z12tiled_matmuliP6__halfS0_S0_ --------------------------
	.section	.nv.shared._Z12tiled_matmuliP6__halfS0_S0_,"aw",@nobits
	.sectionflags	@""
	.align	2
.nv.shared._Z12tiled_matmuliP6__halfS0_S0_:
	.zero		5120


//--------------------- .nv.constant0._Z23tensor_core_matmul_smemILi32ELi8EEviP6__halfS1_S1_ --------------------------
	.section	.nv.constant0._Z23tensor_core_matmul_smemILi32ELi8EEviP6__halfS1_S1_,"a",@progbits
	.sectionflags	@""
	.align	4
.nv.constant0._Z23tensor_core_matmul_smemILi32ELi8EEviP6__halfS1_S1_:
	.zero		928


//--------------------- .nv.constant0._Z18tensor_core_matmuliP6__halfS0_S0_ --------------------------
	.section	.nv.constant0._Z18tensor_core_matmuliP6__halfS0_S0_,"a",@progbits
	.sectionflags	@""
	.align	4
.nv.constant0._Z18tensor_core_matmuliP6__halfS0_S0_:
	.zero		928


//--------------------- .nv.constant0._Z12tiled_matmuliP6__halfS0_S0_ --------------------------
	.section	.nv.constant0._Z12tiled_matmuliP6__halfS0_S0_,"a",@progbits
	.sectionflags	@""
	.align	4
.nv.constant0._Z12tiled_matmuliP6__halfS0_S0_:
	.zero		928


//--------------------- .nv.constant0._Z11matmul_elemiP6__halfS0_S0_ --------------------------
	.section	.nv.constant0._Z11matmul_elemiP6__halfS0_S0_,"a",@progbits
	.sectionflags	@""
	.align	4
.nv.constant0._Z11matmul_elemiP6__halfS0_S0_:
	.zero		928


//--------------------- SYMBOLS --------------------------

	.type		.nv.reservedSmem.offset0,@object
	.size		.nv.reservedSmem.offset0,0x4
	.type		.nv.reservedSmem.cap,@object
	.size		.nv.reservedSmem.cap,0x4
